	.target	sm_90a

	.elftype	@"ET_EXEC"


//--------------------- .note.nv.tkinfo           --------------------------
	.section	.note.nv.tkinfo,"",@"SHT_NOTE"
	.sectionflags	@"SHF_NOTE_NV_TKINFO"
	.tkinfo
        /*0018*/ 	.word	0x00000002
        /*0030*/ 	.string	""
        /*0030*/ 	.string	"ptxas"
        /*0030*/ 	.string	"Cuda compilation tools, release 13.0, V13.0.88"
        /*0030*/ 	.string	"Build cuda_13.0.r13.0/compiler.36424714_0"
        /*0030*/ 	.string	"-v  -suppress-debug-info  -lineinfo  -arch sm_90a "



//--------------------- .note.nv.cuinfo           --------------------------
	.section	.note.nv.cuinfo,"",@"SHT_NOTE"
	.sectionflags	@"SHF_NOTE_NV_CUINFO"
        /*0018*/ 	.short	0x0002
        /*001a*/ 	.short	0x005a
        /*001c*/ 	.short	0x0082
	.zero		2


//--------------------- .nv.info                  --------------------------
	.section	.nv.info,"",@"SHT_CUDA_INFO"
	.align	4


	//----- nvinfo : EIATTR_REGCOUNT
	.align		4
        /*0000*/ 	.byte	0x04, 0x2f
        /*0002*/ 	.short	(.L_1 - .L_0)
	.align		4
.L_0:
        /*0004*/ 	.word	index@(matmul_kernel)
        /*0008*/ 	.word	0x000000ff


	//----- nvinfo : EIATTR_FRAME_SIZE
	.align		4
.L_1:
        /*000c*/ 	.byte	0x04, 0x11
        /*000e*/ 	.short	(.L_3 - .L_2)
	.align		4
.L_2:
        /*0010*/ 	.word	index@(matmul_kernel)
        /*0014*/ 	.word	0x00000000


	//----- nvinfo : EIATTR_MIN_STACK_SIZE
	.align		4
.L_3:
        /*0018*/ 	.byte	0x04, 0x12
        /*001a*/ 	.short	(.L_5 - .L_4)
	.align		4
.L_4:
        /*001c*/ 	.word	index@(matmul_kernel)
        /*0020*/ 	.word	0x00000000
.L_5:


//--------------------- .nv.compat                --------------------------
	.section	.nv.compat,"",@"SHT_CUDA_COMPAT_INFO"
	.align	4
        /*0000*/ 	.byte	0x02, 0x09, 0x01, 0x00, 0x02, 0x02, 0x04, 0x00, 0x02, 0x05, 0x05, 0x00, 0x03, 0x07, 0x01, 0x01
        /*0010*/ 	.byte	0x02, 0x03, 0x00, 0x00, 0x02, 0x06, 0x01, 0x00, 0x04, 0x0b, 0x08, 0x00, 0x00, 0x00, 0x00, 0x00
        /*0020*/ 	.byte	0x00, 0x00, 0x00, 0x00


//--------------------- .nv.info.matmul_kernel    --------------------------
	.section	.nv.info.matmul_kernel,"",@"SHT_CUDA_INFO"
	.sectionflags	@""
	.align	4


	//----- nvinfo : EIATTR_CUDA_API_VERSION
	.align		4
        /*0000*/ 	.byte	0x04, 0x37
        /*0002*/ 	.short	(.L_7 - .L_6)
.L_6:
        /*0004*/ 	.word	0x00000082


	//----- nvinfo : EIATTR_KPARAM_INFO
	.align		4
.L_7:
        /*0008*/ 	.byte	0x04, 0x17
        /*000a*/ 	.short	(.L_9 - .L_8)
.L_8:
        /*000c*/ 	.word	0x00000000
        /*0010*/ 	.short	0x000d
        /*0012*/ 	.short	0x0048
        /*0014*/ 	.byte	0x00, 0xf4, 0x21, 0x00


	//----- nvinfo : EIATTR_KPARAM_INFO
	.align		4
.L_9:
        /*0018*/ 	.byte	0x04, 0x17
        /*001a*/ 	.short	(.L_11 - .L_10)
.L_10:
        /*001c*/ 	.word	0x00000000
        /*0020*/ 	.short	0x000c
        /*0022*/ 	.short	0x0040
        /*0024*/ 	.byte	0x00, 0xf4, 0x21, 0x00


	//----- nvinfo : EIATTR_KPARAM_INFO
	.align		4
.L_11:
        /*0028*/ 	.byte	0x04, 0x17
        /*002a*/ 	.short	(.L_13 - .L_12)
.L_12:
        /*002c*/ 	.word	0x00000000
        /*0030*/ 	.short	0x000b
        /*0032*/ 	.short	0x0038
        /*0034*/ 	.byte	0x00, 0xf0, 0x11, 0x00


	//----- nvinfo : EIATTR_KPARAM_INFO
	.align		4
.L_13:
        /*0038*/ 	.byte	0x04, 0x17
        /*003a*/ 	.short	(.L_15 - .L_14)
.L_14:
        /*003c*/ 	.word	0x00000000
        /*0040*/ 	.short	0x000a
        /*0042*/ 	.short	0x0034
        /*0044*/ 	.byte	0x00, 0xf0, 0x11, 0x00


	//----- nvinfo : EIATTR_KPARAM_INFO
	.align		4
.L_15:
        /*0048*/ 	.byte	0x04, 0x17
        /*004a*/ 	.short	(.L_17 - .L_16)
.L_16:
        /*004c*/ 	.word	0x00000000
        /*0050*/ 	.short	0x0009
        /*0052*/ 	.short	0x0030
        /*0054*/ 	.byte	0x00, 0xf0, 0x11, 0x00


	//----- nvinfo : EIATTR_KPARAM_INFO
	.align		4
.L_17:
        /*0058*/ 	.byte	0x04, 0x17
        /*005a*/ 	.short	(.L_19 - .L_18)
.L_18:
        /*005c*/ 	.word	0x00000000
        /*0060*/ 	.short	0x0008
        /*0062*/ 	.short	0x002c
        /*0064*/ 	.byte	0x00, 0xf0, 0x11, 0x00


	//----- nvinfo : EIATTR_KPARAM_INFO
	.align		4
.L_19:
        /*0068*/ 	.byte	0x04, 0x17
        /*006a*/ 	.short	(.L_21 - .L_20)
.L_20:
        /*006c*/ 	.word	0x00000000
        /*0070*/ 	.short	0x0007
        /*0072*/ 	.short	0x0028
        /*0074*/ 	.byte	0x00, 0xf0, 0x11, 0x00


	//----- nvinfo : EIATTR_KPARAM_INFO
	.align		4
.L_21:
        /*0078*/ 	.byte	0x04, 0x17
        /*007a*/ 	.short	(.L_23 - .L_22)
.L_22:
        /*007c*/ 	.word	0x00000000
        /*0080*/ 	.short	0x0006
        /*0082*/ 	.short	0x0024
        /*0084*/ 	.byte	0x00, 0xf0, 0x11, 0x00


	//----- nvinfo : EIATTR_KPARAM_INFO
	.align		4
.L_23:
        /*0088*/ 	.byte	0x04, 0x17
        /*008a*/ 	.short	(.L_25 - .L_24)
.L_24:
        /*008c*/ 	.word	0x00000000
        /*0090*/ 	.short	0x0005
        /*0092*/ 	.short	0x0020
        /*0094*/ 	.byte	0x00, 0xf0, 0x11, 0x00


	//----- nvinfo : EIATTR_KPARAM_INFO
	.align		4
.L_25:
        /*0098*/ 	.byte	0x04, 0x17
        /*009a*/ 	.short	(.L_27 - .L_26)
.L_26:
        /*009c*/ 	.word	0x00000000
        /*00a0*/ 	.short	0x0004
        /*00a2*/ 	.short	0x001c
        /*00a4*/ 	.byte	0x00, 0xf0, 0x11, 0x00


	//----- nvinfo : EIATTR_KPARAM_INFO
	.align		4
.L_27:
        /*00a8*/ 	.byte	0x04, 0x17
        /*00aa*/ 	.short	(.L_29 - .L_28)
.L_28:
        /*00ac*/ 	.word	0x00000000
        /*00b0*/ 	.short	0x0003
        /*00b2*/ 	.short	0x0018
        /*00b4*/ 	.byte	0x00, 0xf0, 0x11, 0x00


	//----- nvinfo : EIATTR_KPARAM_INFO
	.align		4
.L_29:
        /*00b8*/ 	.byte	0x04, 0x17
        /*00ba*/ 	.short	(.L_31 - .L_30)
.L_30:
        /*00bc*/ 	.word	0x00000000
        /*00c0*/ 	.short	0x0002
        /*00c2*/ 	.short	0x0010
        /*00c4*/ 	.byte	0x00, 0xf4, 0x21, 0x00


	//----- nvinfo : EIATTR_KPARAM_INFO
	.align		4
.L_31:
        /*00c8*/ 	.byte	0x04, 0x17
        /*00ca*/ 	.short	(.L_33 - .L_32)
.L_32:
        /*00cc*/ 	.word	0x00000000
        /*00d0*/ 	.short	0x0001
        /*00d2*/ 	.short	0x0008
        /*00d4*/ 	.byte	0x00, 0xf4, 0x21, 0x00


	//----- nvinfo : EIATTR_KPARAM_INFO
	.align		4
.L_33:
        /*00d8*/ 	.byte	0x04, 0x17
        /*00da*/ 	.short	(.L_35 - .L_34)
.L_34:
        /*00dc*/ 	.word	0x00000000
        /*00e0*/ 	.short	0x0000
        /*00e2*/ 	.short	0x0000
        /*00e4*/ 	.byte	0x00, 0xf4, 0x21, 0x00


	//----- nvinfo : EIATTR_SPARSE_MMA_MASK
	.align		4
.L_35:
        /*00e8*/ 	.byte	0x03, 0x50
        /*00ea*/ 	.short	0x0000


	//----- nvinfo : EIATTR_MAXREG_COUNT
	.align		4
        /*00ec*/ 	.byte	0x03, 0x1b
        /*00ee*/ 	.short	0x00ff


	//----- nvinfo : EIATTR_NUM_BARRIERS
	.align		4
        /*00f0*/ 	.byte	0x02, 0x4c
        /*00f2*/ 	.byte	0x01
	.zero		1


	//----- nvinfo : EIATTR_MERCURY_ISA_VERSION
	.align		4
        /*00f4*/ 	.byte	0x03, 0x5f
        /*00f6*/ 	.short	0x0101


	//----- nvinfo : EIATTR_EXIT_INSTR_OFFSETS
	.align		4
        /*00f8*/ 	.byte	0x04, 0x1c
        /*00fa*/ 	.short	(.L_37 - .L_36)


	//   ....[0]....
.L_36:
        /*00fc*/ 	.word	0x00007290


	//   ....[1]....
        /*0100*/ 	.word	0x000072c0


	//----- nvinfo : EIATTR_REQNTID
	.align		4
.L_37:
        /*0104*/ 	.byte	0x04, 0x10
        /*0106*/ 	.short	(.L_39 - .L_38)
.L_38:
        /*0108*/ 	.word	0x00000100
        /*010c*/ 	.word	0x00000001
        /*0110*/ 	.word	0x00000001


	//----- nvinfo : EIATTR_CBANK_PARAM_SIZE
	.align		4
.L_39:
        /*0114*/ 	.byte	0x03, 0x19
        /*0116*/ 	.short	0x0050


	//----- nvinfo : EIATTR_PARAM_CBANK
	.align		4
        /*0118*/ 	.byte	0x04, 0x0a
        /*011a*/ 	.short	(.L_41 - .L_40)
	.align		4
.L_40:
        /*011c*/ 	.word	index@(.nv.constant0.matmul_kernel)
        /*0120*/ 	.short	0x0210
        /*0122*/ 	.short	0x0050


	//----- nvinfo : EIATTR_SW_WAR
	.align		4
.L_41:
        /*0124*/ 	.byte	0x04, 0x36
        /*0126*/ 	.short	(.L_43 - .L_42)
.L_42:
        /*0128*/ 	.word	0x00000008
.L_43:


//--------------------- .nv.callgraph             --------------------------
	.section	.nv.callgraph,"",@"SHT_CUDA_CALLGRAPH"
	.align	4
	.sectionentsize	8
	.align		4
        /*0000*/ 	.word	0x00000000
	.align		4
        /*0004*/ 	.word	0xffffffff
	.align		4
        /*0008*/ 	.word	0x00000000
	.align		4
        /*000c*/ 	.word	0xfffffffe
	.align		4
        /*0010*/ 	.word	0x00000000
	.align		4
        /*0014*/ 	.word	0xfffffffd
	.align		4
        /*0018*/ 	.word	0x00000000
	.align		4
        /*001c*/ 	.word	0xfffffffc


//--------------------- .text.matmul_kernel       --------------------------
	.section	.text.matmul_kernel,"ax",@progbits
	.align	128
        .global         matmul_kernel
        .type           matmul_kernel,@function
        .size           matmul_kernel,(.L_x_3 - matmul_kernel)
        .other          matmul_kernel,@"STO_CUDA_ENTRY STV_DEFAULT"
matmul_kernel:
.text.matmul_kernel:
[----:B------:R-:W-:Y:S08]  /*0000*/  LDC R1, c[0x0][0x28] ;  /* 0x00000a00ff017b82 */ /* 0x000ff00000000800 */
[----:B------:R-:W0:Y:S01]  /*0010*/  LDC.64 R22, c[0x0][0x228] ;  /* 0x00008a00ff167b82 */ /* 0x000e220000000a00 */
[----:B------:R-:W1:Y:S01]  /*0020*/  S2R R5, SR_CTAID.X ;  /* 0x0000000000057919 */ /* 0x000e620000002500 */
[----:B------:R-:W-:Y:S01]  /*0030*/  UMOV UR12, 0x400 ;  /* 0x00000400000c7882 */ /* 0x000fe20000000000 */
[----:B------:R-:W-:Y:S01]  /*0040*/  ULDC.64 UR14, c[0x0][0x208] ;  /* 0x00008200000e7ab9 */ /* 0x000fe20000000a00 */
[----:B------:R-:W-:Y:S01]  /*0050*/  CS2R R24, SRZ ;  /* 0x0000000000187805 */ /* 0x000fe2000001ff00 */
[----:B------:R-:W2:Y:S01]  /*0060*/  S2R R56, SR_TID.X ;  /* 0x0000000000387919 */ /* 0x000ea20000002100 */
[----:B------:R-:W-:-:S02]  /*0070*/  CS2R R26, SRZ ;  /* 0x00000000001a7805 */ /* 0x000fc4000001ff00 */
[----:B------:R-:W-:Y:S01]  /*0080*/  CS2R R32, SRZ ;  /* 0x0000000000207805 */ /* 0x000fe2000001ff00 */
[----:B------:R-:W3:Y:S01]  /*0090*/  LDC R69, c[0x0][0x230] ;  /* 0x00008c00ff457b82 */ /* 0x000ee20000000800 */
[----:B------:R-:W-:Y:S02]  /*00a0*/  CS2R R34, SRZ ;  /* 0x0000000000227805 */ /* 0x000fe4000001ff00 */
[----:B------:R-:W-:Y:S02]  /*00b0*/  CS2R R40, SRZ ;  /* 0x0000000000287805 */ /* 0x000fe4000001ff00 */
[----:B------:R-:W-:Y:S02]  /*00c0*/  CS2R R42, SRZ ;  /* 0x00000000002a7805 */ /* 0x000fe4000001ff00 */
[----:B------:R-:W-:Y:S02]  /*00d0*/  CS2R R48, SRZ ;  /* 0x0000000000307805 */ /* 0x000fe4000001ff00 */
[----:B------:R-:W-:Y:S01]  /*00e0*/  CS2R R50, SRZ ;  /* 0x0000000000327805 */ /* 0x000fe2000001ff00 */
[----:B------:R-:W4:Y:S01]  /*00f0*/  S2UR UR4, SR_CgaCtaId ;  /* 0x00000000000479c3 */ /* 0x000f220000008800 */
[----:B0-----:R-:W-:-:S05]  /*0100*/  VIADD R0, R23, 0x3f ;  /* 0x0000003f17007836 */ /* 0x001fca0000000000 */
[----:B------:R-:W-:Y:S01]  /*0110*/  SHF.R.S32.HI R3, RZ, 0x1f, R0 ;  /* 0x0000001fff037819 */ /* 0x000fe20000011400 */
[----:B---3--:R-:W-:-:S03]  /*0120*/  VIADD R69, R69, 0x7f ;  /* 0x0000007f45457836 */ /* 0x008fc60000000000 */
[----:B------:R-:W-:Y:S02]  /*0130*/  LEA.HI R3, R3, R0, RZ, 0x6 ;  /* 0x0000000003037211 */ /* 0x000fe400078f30ff */
[----:B-1----:R-:W-:Y:S02]  /*0140*/  IABS R8, R5 ;  /* 0x0000000500087213 */ /* 0x002fe40000000000 */
[----:B------:R-:W-:Y:S02]  /*0150*/  SHF.R.S32.HI R3, RZ, 0x6, R3 ;  /* 0x00000006ff037819 */ /* 0x000fe40000011403 */
[----:B--2---:R-:W-:Y:S01]  /*0160*/  SHF.R.U32.HI R63, RZ, 0x7, R56 ;  /* 0x00000007ff3f7819 */ /* 0x004fe20000011638 */
[----:B----4-:R-:W-:Y:S01]  /*0170*/  ULEA UR12, UR4, UR12, 0x18 ;  /* 0x0000000c040c7291 */ /* 0x010fe2000f8ec03f */
[----:B------:R-:W-:Y:S01]  /*0180*/  LOP3.LUT R217, R56, 0x7f, RZ, 0xc0, !PT ;  /* 0x0000007f38d97812 */ /* 0x000fe200078ec0ff */
[----:B------:R-:W-:Y:S01]  /*0190*/  IMAD.SHL.U32 R4, R3, 0x8, RZ ;  /* 0x0000000803047824 */ /* 0x000fe200078e00ff */
[----:B------:R-:W-:-:S04]  /*01a0*/  SGXT.U32 R63, R63, 0x1 ;  /* 0x000000013f3f781a */ /* 0x000fc80000000000 */
[-C--:B------:R-:W-:Y:S02]  /*01b0*/  IABS R7, R4.reuse ;  /* 0x0000000400077213 */ /* 0x080fe40000000000 */
[----:B------:R-:W-:Y:S02]  /*01c0*/  IABS R10, R4 ;  /* 0x00000004000a7213 */ /* 0x000fe40000000000 */
[----:B------:R-:W0:Y:S08]  /*01d0*/  I2F.RP R0, R7 ;  /* 0x0000000700007306 */ /* 0x000e300000209400 */
[----:B0-----:R-:W0:Y:S02]  /*01e0*/  MUFU.RCP R0, R0 ;  /* 0x0000000000007308 */ /* 0x001e240000001000 */
[----:B0-----:R-:W-:-:S02]  /*01f0*/  VIADD R2, R0, 0xffffffe ;  /* 0x0ffffffe00027836 */ /* 0x001fc40000000000 */
[----:B------:R-:W-:-:S04]  /*0200*/  IMAD.MOV R0, RZ, RZ, -R10 ;  /* 0x000000ffff007224 */ /* 0x000fc800078e0a0a */
[----:B------:R0:W1:Y:S02]  /*0210*/  F2I.FTZ.U32.TRUNC.NTZ R3, R2 ;  /* 0x0000000200037305 */ /* 0x000064000021f000 */
[----:B0-----:R-:W-:Y:S02]  /*0220*/  IMAD.MOV.U32 R2, RZ, RZ, RZ ;  /* 0x000000ffff027224 */ /* 0x001fe400078e00ff */
[----:B-1----:R-:W-:-:S04]  /*0230*/  IMAD.MOV R6, RZ, RZ, -R3 ;  /* 0x000000ffff067224 */ /* 0x002fc800078e0a03 */
[----:B------:R-:W-:Y:S02]  /*0240*/  IMAD R9, R6, R7, RZ ;  /* 0x0000000706097224 */ /* 0x000fe400078e02ff */
[----:B------:R-:W-:Y:S02]  /*0250*/  IMAD.MOV.U32 R6, RZ, RZ, R8 ;  /* 0x000000ffff067224 */ /* 0x000fe400078e0008 */
[----:B------:R-:W-:-:S06]  /*0260*/  IMAD.HI.U32 R3, R3, R9, R2 ;  /* 0x0000000903037227 */ /* 0x000fcc00078e0002 */
[----:B------:R-:W-:-:S04]  /*0270*/  IMAD.HI.U32 R3, R3, R6, RZ ;  /* 0x0000000603037227 */ /* 0x000fc800078e00ff */
[----:B------:R-:W-:-:S05]  /*0280*/  IMAD R0, R3, R0, R6 ;  /* 0x0000000003007224 */ /* 0x000fca00078e0206 */
[----:B------:R-:W-:-:S13]  /*0290*/  ISETP.GT.U32.AND P1, PT, R7, R0, PT ;  /* 0x000000000700720c */ /* 0x000fda0003f24070 */
[----:B------:R-:W-:Y:S02]  /*02a0*/  @!P1 IMAD.IADD R0, R0, 0x1, -R7 ;  /* 0x0000000100009824 */ /* 0x000fe400078e0a07 */
[----:B------:R-:W-:Y:S01]  /*02b0*/  @!P1 VIADD R3, R3, 0x1 ;  /* 0x0000000103039836 */ /* 0x000fe20000000000 */
[----:B------:R-:W-:Y:S02]  /*02c0*/  ISETP.NE.AND P1, PT, R4, RZ, PT ;  /* 0x000000ff0400720c */ /* 0x000fe40003f25270 */
[----:B------:R-:W-:Y:S02]  /*02d0*/  ISETP.GE.U32.AND P0, PT, R0, R7, PT ;  /* 0x000000070000720c */ /* 0x000fe40003f06070 */
[----:B------:R-:W-:-:S04]  /*02e0*/  LOP3.LUT R0, R5, R4, RZ, 0x3c, !PT ;  /* 0x0000000405007212 */ /* 0x000fc800078e3cff */
[----:B------:R-:W-:Y:S01]  /*02f0*/  ISETP.GE.AND P2, PT, R0, RZ, PT ;  /* 0x000000ff0000720c */ /* 0x000fe20003f46270 */
[----:B------:R-:W-:-:S06]  /*0300*/  VIADD R0, R22, 0x7f ;  /* 0x0000007f16007836 */ /* 0x000fcc0000000000 */
[----:B------:R-:W-:-:S04]  /*0310*/  @P0 VIADD R3, R3, 0x1 ;  /* 0x0000000103030836 */ /* 0x000fc80000000000 */
[----:B------:R-:W-:Y:S01]  /*0320*/  IMAD.MOV.U32 R2, RZ, RZ, R3 ;  /* 0x000000ffff027224 */ /* 0x000fe200078e0003 */
[----:B------:R-:W-:-:S03]  /*0330*/  SHF.R.S32.HI R3, RZ, 0x1f, R0 ;  /* 0x0000001fff037819 */ /* 0x000fc60000011400 */
[----:B------:R-:W-:Y:S01]  /*0340*/  @!P2 IMAD.MOV R2, RZ, RZ, -R2 ;  /* 0x000000ffff02a224 */ /* 0x000fe200078e0a02 */
[----:B------:R-:W-:Y:S02]  /*0350*/  @!P1 LOP3.LUT R2, RZ, R4, RZ, 0x33, !PT ;  /* 0x00000004ff029212 */ /* 0x000fe400078e33ff */
[----:B------:R-:W-:-:S03]  /*0360*/  LEA.HI R3, R3, R0, RZ, 0x7 ;  /* 0x0000000003037211 */ /* 0x000fc600078f38ff */
[----:B------:R-:W-:Y:S02]  /*0370*/  IMAD.SHL.U32 R6, R2, 0x8, RZ ;  /* 0x0000000802067824 */ /* 0x000fe400078e00ff */
[----:B------:R-:W-:-:S03]  /*0380*/  IMAD.MOV R2, RZ, RZ, -R2 ;  /* 0x000000ffff027224 */ /* 0x000fc600078e0a02 */
[----:B------:R-:W-:Y:S01]  /*0390*/  LEA.HI.SX32 R3, R3, -R6, 0x19 ;  /* 0x8000000603037211 */ /* 0x000fe200078fcaff */
[----:B------:R-:W-:-:S03]  /*03a0*/  IMAD R4, R4, R2, R5 ;  /* 0x0000000204047224 */ /* 0x000fc600078e0205 */
[----:B------:R-:W-:Y:S02]  /*03b0*/  VIMNMX R11, R3, 0x8, PT ;  /* 0x00000008030b7848 */ /* 0x000fe40003fe0100 */
[----:B------:R-:W-:Y:S02]  /*03c0*/  IABS R9, R4 ;  /* 0x0000000400097213 */ /* 0x000fe40000000000 */
[----:B------:R-:W-:-:S04]  /*03d0*/  IABS R7, R11 ;  /* 0x0000000b00077213 */ /* 0x000fc80000000000 */
[----:B------:R-:W0:Y:S08]  /*03e0*/  I2F.RP R0, R7 ;  /* 0x0000000700007306 */ /* 0x000e300000209400 */
[----:B0-----:R-:W0:Y:S02]  /*03f0*/  MUFU.RCP R0, R0 ;  /* 0x0000000000007308 */ /* 0x001e240000001000 */
[----:B0-----:R-:W-:-:S06]  /*0400*/  VIADD R3, R0, 0xffffffe ;  /* 0x0ffffffe00037836 */ /* 0x001fcc0000000000 */
[----:B------:R-:W0:Y:S02]  /*0410*/  F2I.FTZ.U32.TRUNC.NTZ R3, R3 ;  /* 0x0000000300037305 */ /* 0x000e24000021f000 */
[----:B0-----:R-:W-:-:S04]  /*0420*/  IMAD.MOV R8, RZ, RZ, -R3 ;  /* 0x000000ffff087224 */ /* 0x001fc800078e0a03 */
[----:B------:R-:W-:Y:S01]  /*0430*/  IMAD.MOV.U32 R2, RZ, RZ, R8 ;  /* 0x000000ffff027224 */ /* 0x000fe200078e0008 */
[----:B------:R-:W-:-:S03]  /*0440*/  IABS R8, R11 ;  /* 0x0000000b00087213 */ /* 0x000fc60000000000 */
[----:B------:R-:W-:Y:S02]  /*0450*/  IMAD R5, R2, R7, RZ ;  /* 0x0000000702057224 */ /* 0x000fe400078e02ff */
[----:B------:R-:W-:Y:S02]  /*0460*/  IMAD.MOV.U32 R2, RZ, RZ, RZ ;  /* 0x000000ffff027224 */ /* 0x000fe400078e00ff */
[----:B------:R-:W-:Y:S02]  /*0470*/  IMAD.MOV R0, RZ, RZ, -R8 ;  /* 0x000000ffff007224 */ /* 0x000fe400078e0a08 */
        /* <DEDUP_REMOVED lines=9> */
[----:B------:R-:W-:-:S07]  /*0510*/  ISETP.GE.AND P2, PT, R0, RZ, PT ;  /* 0x000000ff0000720c */ /* 0x000fce0003f46270 */
[----:B------:R-:W-:Y:S01]  /*0520*/  @P0 VIADD R2, R2, 0x1 ;  /* 0x0000000102020836 */ /* 0x000fe20000000000 */
[----:B------:R-:W-:-:S05]  /*0530*/  ISETP.GE.AND P0, PT, R69, 0x80, PT ;  /* 0x000000804500780c */ /* 0x000fca0003f06270 */
[----:B------:R-:W-:Y:S01]  /*0540*/  @!P2 IMAD.MOV R2, RZ, RZ, -R2 ;  /* 0x000000ffff02a224 */ /* 0x000fe200078e0a02 */
[----:B------:R-:W-:-:S05]  /*0550*/  @!P1 LOP3.LUT R2, RZ, R11, RZ, 0x33, !PT ;  /* 0x0000000bff029212 */ /* 0x000fca00078e33ff */
[----:B------:R-:W-:Y:S02]  /*0560*/  IMAD.MOV R0, RZ, RZ, -R2 ;  /* 0x000000ffff007224 */ /* 0x000fe400078e0a02 */
[----:B------:R-:W-:Y:S02]  /*0570*/  IMAD.SHL.U32 R2, R2, 0x40, RZ ;  /* 0x0000004002027824 */ /* 0x000fe400078e00ff */
[----:B------:R-:W-:-:S03]  /*0580*/  IMAD R0, R11, R0, R4 ;  /* 0x000000000b007224 */ /* 0x000fc600078e0204 */
[----:B------:R-:W-:Y:S01]  /*0590*/  LOP3.LUT R216, R2, R63, RZ, 0xfc, !PT ;  /* 0x0000003f02d87212 */ /* 0x000fe200078efcff */
[----:B------:R-:W-:Y:S01]  /*05a0*/  IMAD.IADD R0, R6, 0x1, R0 ;  /* 0x0000000106007824 */ /* 0x000fe200078e0200 */
[C-C-:B------:R-:W-:Y:S02]  /*05b0*/  LOP3.LUT R215, R2.reuse, 0x2, R63.reuse, 0xfe, !PT ;  /* 0x0000000202d77812 */ /* 0x140fe400078efe3f */
[----:B------:R-:W-:Y:S01]  /*05c0*/  LOP3.LUT R214, R2, 0x4, R63, 0xfe, !PT ;  /* 0x0000000402d67812 */ /* 0x000fe200078efe3f */
[----:B------:R-:W-:Y:S01]  /*05d0*/  IMAD R217, R0, 0x80, R217 ;  /* 0x0000008000d97824 */ /* 0x000fe200078e02d9 */
[C-C-:B------:R-:W-:Y:S02]  /*05e0*/  LOP3.LUT R213, R2.reuse, 0x6, R63.reuse, 0xfe, !PT ;  /* 0x0000000602d57812 */ /* 0x140fe400078efe3f */
[C-C-:B------:R-:W-:Y:S02]  /*05f0*/  LOP3.LUT R212, R2.reuse, 0x8, R63.reuse, 0xfe, !PT ;  /* 0x0000000802d47812 */ /* 0x140fe400078efe3f */
[----:B------:R-:W-:-:S02]  /*0600*/  LOP3.LUT R211, R2, 0xa, R63, 0xfe, !PT ;  /* 0x0000000a02d37812 */ /* 0x000fc400078efe3f */
[C-C-:B------:R-:W-:Y:S02]  /*0610*/  LOP3.LUT R210, R2.reuse, 0xc, R63.reuse, 0xfe, !PT ;  /* 0x0000000c02d27812 */ /* 0x140fe400078efe3f */
[C-C-:B------:R-:W-:Y:S02]  /*0620*/  LOP3.LUT R209, R2.reuse, 0xe, R63.reuse, 0xfe, !PT ;  /* 0x0000000e02d17812 */ /* 0x140fe400078efe3f */
[C-C-:B------:R-:W-:Y:S02]  /*0630*/  LOP3.LUT R208, R2.reuse, 0x10, R63.reuse, 0xfe, !PT ;  /* 0x0000001002d07812 */ /* 0x140fe400078efe3f */
        /* <DEDUP_REMOVED lines=22> */
[----:B------:R-:W-:Y:S01]  /*07a0*/  LOP3.LUT R57, R2, 0x3e, R63, 0xfe, !PT ;  /* 0x0000003e02397812 */ /* 0x000fe200078efe3f */
[----:B------:R-:W-:Y:S06]  /*07b0*/  @!P0 BRA `(.L_x_0) ;  /* 0x0000005c00748947 */ /* 0x000fec0003800000 */
[----:B------:R-:W-:Y:S01]  /*07c0*/  IABS R37, R22 ;  /* 0x0000001600257213 */ /* 0x000fe20000000000 */
[----:B------:R-:W-:Y:S01]  /*07d0*/  ULDC UR4, c[0x0][0x234] ;  /* 0x00008d0000047ab9 */ /* 0x000fe20000000800 */
[----:B------:R-:W-:Y:S01]  /*07e0*/  IABS R38, R23 ;  /* 0x0000001700267213 */ /* 0x000fe20000000000 */
[----:B------:R-:W-:Y:S01]  /*07f0*/  ULDC.64 UR6, c[0x0][0x210] ;  /* 0x0000840000067ab9 */ /* 0x000fe20000000a00 */
[----:B------:R-:W0:Y:S01]  /*0800*/  I2F.RP R0, R37 ;  /* 0x0000002500007306 */ /* 0x000e220000209400 */
[----:B------:R-:W-:Y:S01]  /*0810*/  IABS R11, R59 ;  /* 0x0000003b000b7213 */ /* 0x000fe20000000000 */
[----:B------:R-:W-:Y:S01]  /*0820*/  UIADD3 UR5, UR12, 0x8000, URZ ;  /* 0x000080000c057890 */ /* 0x000fe2000fffe03f */
[----:B------:R-:W-:Y:S01]  /*0830*/  IABS R13, R60 ;  /* 0x0000003c000d7213 */ /* 0x000fe20000000000 */
[----:B------:R-:W-:Y:S01]  /*0840*/  ULDC UR8, c[0x0][0x238] ;  /* 0x00008e0000087ab9 */ /* 0x000fe20000000800 */
[----:B------:R-:W-:Y:S01]  /*0850*/  IABS R15, R61 ;  /* 0x0000003d000f7213 */ /* 0x000fe20000000000 */
[----:B------:R-:W-:Y:S01]  /*0860*/  USHF.R.U32.HI UR5, URZ, 0x4, UR5 ;  /* 0x000000043f057899 */ /* 0x000fe20008011605 */
[----:B------:R-:W-:Y:S01]  /*0870*/  IABS R17, R185 ;  /* 0x000000b900117213 */ /* 0x000fe20000000000 */
[----:B------:R-:W1:Y:S01]  /*0880*/  I2F.RP R6, R38 ;  /* 0x0000002600067306 */ /* 0x000e620000209400 */
[----:B------:R-:W-:Y:S01]  /*0890*/  IABS R19, R189 ;  /* 0x000000bd00137213 */ /* 0x000fe20000000000 */
[----:B------:R-:W-:Y:S01]  /*08a0*/  USGXT.U32 UR18, UR5, 0xe ;  /* 0x0000000e0512789a */ /* 0x000fe20008000000 */
[----:B------:R-:W-:-:S02]  /*08b0*/  IABS R21, R190 ;  /* 0x000000be00157213 */ /* 0x000fc40000000000 */
[----:B------:R-:W-:Y:S02]  /*08c0*/  CS2R R42, SRZ ;  /* 0x00000000002a7805 */ /* 0x000fe4000001ff00 */
[----:B------:R-:W-:Y:S02]  /*08d0*/  IABS R25, R192 ;  /* 0x000000c000197213 */ /* 0x000fe40000000000 */
[----:B------:R-:W-:Y:S02]  /*08e0*/  CS2R R44, SRZ ;  /* 0x00000000002c7805 */ /* 0x000fe4000001ff00 */
[----:B------:R-:W-:Y:S01]  /*08f0*/  IABS R18, R197 ;  /* 0x000000c500127213 */ /* 0x000fe20000000000 */
[----:B0-----:R-:W0:Y:S01]  /*0900*/  MUFU.RCP R0, R0 ;  /* 0x0000000000007308 */ /* 0x001e220000001000 */
[----:B------:R-:W-:Y:S02]  /*0910*/  IABS R20, R198 ;  /* 0x000000c600147213 */ /* 0x000fe40000000000 */
[----:B------:R-:W-:-:S02]  /*0920*/  CS2R R46, SRZ ;  /* 0x00000000002e7805 */ /* 0x000fc4000001ff00 */
[----:B------:R-:W-:Y:S02]  /*0930*/  IABS R27, R199 ;  /* 0x000000c7001b7213 */ /* 0x000fe40000000000 */
[----:B------:R-:W-:Y:S02]  /*0940*/  CS2R R48, SRZ ;  /* 0x0000000000307805 */ /* 0x000fe4000001ff00 */
[----:B------:R-:W-:Y:S02]  /*0950*/  IABS R29, R200 ;  /* 0x000000c8001d7213 */ /* 0x000fe40000000000 */
[----:B------:R-:W-:Y:S02]  /*0960*/  CS2R R50, SRZ ;  /* 0x0000000000327805 */ /* 0x000fe4000001ff00 */
[----:B------:R-:W-:Y:S01]  /*0970*/  IABS R26, R204 ;  /* 0x000000cc001a7213 */ /* 0x000fe20000000000 */
[----:B-1----:R-:W1:Y:S01]  /*0980*/  MUFU.RCP R6, R6 ;  /* 0x0000000600067308 */ /* 0x002e620000001000 */
[----:B------:R-:W-:-:S02]  /*0990*/  IABS R31, R205 ;  /* 0x000000cd001f7213 */ /* 0x000fc40000000000 */
[----:B------:R-:W-:Y:S02]  /*09a0*/  CS2R R52, SRZ ;  /* 0x0000000000347805 */ /* 0x000fe4000001ff00 */
[----:B------:R-:W-:Y:S02]  /*09b0*/  IABS R41, R216 ;  /* 0x000000d800297213 */ /* 0x000fe40000000000 */
[----:B------:R-:W-:Y:S02]  /*09c0*/  CS2R R54, SRZ ;  /* 0x0000000000367805 */ /* 0x000fe4000001ff00 */
[----:B------:R-:W-:Y:S01]  /*09d0*/  IABS R33, R207 ;  /* 0x000000cf00217213 */ /* 0x000fe20000000000 */
[----:B------:R-:W-:Y:S01]  /*09e0*/  ULDC UR40, c[0x0][0x230] ;  /* 0x00008c0000287ab9 */ /* 0x000fe20000000800 */
[----:B------:R-:W-:Y:S01]  /*09f0*/  IABS R35, R208 ;  /* 0x000000d000237213 */ /* 0x000fe20000000000 */
[----:B------:R-:W-:Y:S01]  /*0a00*/  ULDC UR42, c[0x0][0x238] ;  /* 0x00008e00002a7ab9 */ /* 0x000fe20000000800 */
[----:B0-----:R-:W-:Y:S01]  /*0a10*/  VIADD R2, R0, 0xffffffe ;  /* 0x0ffffffe00027836 */ /* 0x001fe20000000000 */
[----:B------:R-:W-:Y:S01]  /*0a20*/  IABS R0, R217 ;  /* 0x000000d900007213 */ /* 0x000fe20000000000 */
[----:B------:R-:W-:Y:S01]  /*0a30*/  ULDC UR41, c[0x0][0x23c] ;  /* 0x00008f0000297ab9 */ /* 0x000fe20000000800 */
[----:B------:R-:W-:Y:S01]  /*0a40*/  IABS R39, R209 ;  /* 0x000000d100277213 */ /* 0x000fe20000000000 */
[----:B------:R0:W2:Y:S01]  /*0a50*/  F2I.FTZ.U32.TRUNC.NTZ R3, R2 ;  /* 0x0000000200037305 */ /* 0x0000a2000021f000 */
[----:B------:R-:W-:-:S02]  /*0a60*/  IABS R34, R211 ;  /* 0x000000d300227213 */ /* 0x000fc40000000000 */
[C---:B------:R-:W-:Y:S01]  /*0a70*/  LOP3.LUT R220, R63.reuse, 0x70, RZ, 0xfc, !PT ;  /* 0x000000703fdc7812 */ /* 0x040fe200078efcff */
[----:B-1----:R-:W-:Y:S01]  /*0a80*/  VIADD R4, R6, 0xffffffe ;  /* 0x0ffffffe06047836 */ /* 0x002fe20000000000 */
[C---:B------:R-:W-:Y:S02]  /*0a90*/  LOP3.LUT R219, R63.reuse, 0x72, RZ, 0xfc, !PT ;  /* 0x000000723fdb7812 */ /* 0x040fe400078efcff */
[C---:B------:R-:W-:Y:S01]  /*0aa0*/  LOP3.LUT R223, R63.reuse, 0x6a, RZ, 0xfc, !PT ;  /* 0x0000006a3fdf7812 */ /* 0x040fe200078efcff */
[----:B------:R1:W3:Y:S01]  /*0ab0*/  F2I.FTZ.U32.TRUNC.NTZ R5, R4 ;  /* 0x0000000400057305 */ /* 0x0002e2000021f000 */
[----:B0-----:R-:W-:Y:S01]  /*0ac0*/  IMAD.MOV.U32 R2, RZ, RZ, RZ ;  /* 0x000000ffff027224 */ /* 0x001fe200078e00ff */
[----:B------:R-:W-:Y:S01]  /*0ad0*/  LOP3.LUT R222, R63, 0x6c, RZ, 0xfc, !PT ;  /* 0x0000006c3fde7812 */ /* 0x000fe200078efcff */
[----:B------:R-:W-:Y:S01]  /*0ae0*/  IMAD R94, R219, UR8, RZ ;  /* 0x00000008db5e7c24 */ /* 0x000fe2000f8e02ff */
[C---:B------:R-:W-:Y:S01]  /*0af0*/  LOP3.LUT R218, R63.reuse, 0x74, RZ, 0xfc, !PT ;  /* 0x000000743fda7812 */ /* 0x040fe200078efcff */
[----:B------:R-:W-:Y:S01]  /*0b00*/  IMAD R93, R220, UR8, RZ ;  /* 0x00000008dc5d7c24 */ /* 0x000fe2000f8e02ff */
[C---:B------:R-:W-:Y:S01]  /*0b10*/  LOP3.LUT R226, R63.reuse, 0x64, RZ, 0xfc, !PT ;  /* 0x000000643fe27812 */ /* 0x040fe200078efcff */
[----:B--2---:R-:W-:Y:S01]  /*0b20*/  IMAD.MOV R8, RZ, RZ, -R3 ;  /* 0x000000ffff087224 */ /* 0x004fe200078e0a03 */
[C---:B------:R-:W-:Y:S01]  /*0b30*/  LOP3.LUT R225, R63.reuse, 0x66, RZ, 0xfc, !PT ;  /* 0x000000663fe17812 */ /* 0x040fe200078efcff */
[----:B-1----:R-:W-:Y:S01]  /*0b40*/  IMAD.MOV.U32 R4, RZ, RZ, RZ ;  /* 0x000000ffff047224 */ /* 0x002fe200078e00ff */
[C---:B------:R-:W-:Y:S01]  /*0b50*/  LOP3.LUT R221, R63.reuse, 0x6e, RZ, 0xfc, !PT ;  /* 0x0000006e3fdd7812 */ /* 0x040fe200078efcff */
[----:B------:R-:W-:Y:S01]  /*0b60*/  IMAD R7, R8, R37, RZ ;  /* 0x0000002508077224 */ /* 0x000fe200078e02ff */
[C---:B------:R-:W-:Y:S01]  /*0b70*/  LOP3.LUT R229, R63.reuse, 0x5e, RZ, 0xfc, !PT ;  /* 0x0000005e3fe57812 */ /* 0x040fe200078efcff */
[----:B------:R-:W-:Y:S01]  /*0b80*/  IMAD R95, R218, UR8, RZ ;  /* 0x00000008da5f7c24 */ /* 0x000fe2000f8e02ff */
[C---:B------:R-:W-:Y:S01]  /*0b90*/  LOP3.LUT R228, R63.reuse, 0x60, RZ, 0xfc, !PT ;  /* 0x000000603fe47812 */ /* 0x040fe200078efcff */
[----:B---3--:R-:W-:Y:S01]  /*0ba0*/  IMAD.MOV R9, RZ, RZ, -R5 ;  /* 0x000000ffff097224 */ /* 0x008fe200078e0a05 */
[----:B------:R-:W-:Y:S01]  /*0bb0*/  LOP3.LUT R224, R63, 0x68, RZ, 0xfc, !PT ;  /* 0x000000683fe07812 */ /* 0x000fe200078efcff */
[----:B------:R-:W-:Y:S01]  /*0bc0*/  IMAD.HI.U32 R2, R3, R7, R2 ;  /* 0x0000000703027227 */ /* 0x000fe200078e0002 */
[----:B------:R-:W-:-:S02]  /*0bd0*/  IABS R7, R57 ;  /* 0x0000003900077213 */ /* 0x000fc40000000000 */
[----:B------:R-:W-:Y:S01]  /*0be0*/  LOP3.LUT R232, R63, 0x58, RZ, 0xfc, !PT ;  /* 0x000000583fe87812 */ /* 0x000fe200078efcff */
[----:B------:R-:W-:Y:S01]  /*0bf0*/  IMAD R9, R9, R38, RZ ;  /* 0x0000002609097224 */ /* 0x000fe200078e02ff */
[C---:B------:R-:W-:Y:S01]  /*0c00*/  LOP3.LUT R231, R63.reuse, 0x5a, RZ, 0xfc, !PT ;  /* 0x0000005a3fe77812 */ /* 0x040fe200078efcff */
[----:B------:R-:W-:Y:S01]  /*0c10*/  IMAD.MOV.U32 R3, RZ, RZ, R0 ;  /* 0x000000ffff037224 */ /* 0x000fe200078e0000 */
[----:B------:R-:W-:Y:S01]  /*0c20*/  LOP3.LUT R227, R63, 0x62, RZ, 0xfc, !PT ;  /* 0x000000623fe37812 */ /* 0x000fe200078efcff */
[----:B------:R-:W-:Y:S01]  /*0c30*/  IMAD.HI.U32 R4, R5, R9, R4 ;  /* 0x0000000905047227 */ /* 0x000fe200078e0004 */
[----:B------:R-:W-:Y:S02]  /*0c40*/  IABS R9, R58 ;  /* 0x0000003a00097213 */ /* 0x000fe40000000000 */
[C---:B------:R-:W-:Y:S01]  /*0c50*/  LOP3.LUT R235, R63.reuse, 0x52, RZ, 0xfc, !PT ;  /* 0x000000523feb7812 */ /* 0x040fe200078efcff */
[----:B------:R-:W-:Y:S01]  /*0c60*/  IMAD.HI.U32 R2, R2, R3, RZ ;  /* 0x0000000302027227 */ /* 0x000fe200078e00ff */
[----:B------:R-:W-:-:S02]  /*0c70*/  LOP3.LUT R234, R63, 0x54, RZ, 0xfc, !PT ;  /* 0x000000543fea7812 */ /* 0x000fc400078efcff */
[C---:B------:R-:W-:Y:S01]  /*0c80*/  LOP3.LUT R230, R63.reuse, 0x5c, RZ, 0xfc, !PT ;  /* 0x0000005c3fe67812 */ /* 0x040fe200078efcff */
[C---:B------:R-:W-:Y:S01]  /*0c90*/  IMAD.HI.U32 R0, R4.reuse, R7, RZ ;  /* 0x0000000704007227 */ /* 0x040fe200078e00ff */
[C---:B------:R-:W-:Y:S02]  /*0ca0*/  LOP3.LUT R238, R63.reuse, 0x4c, RZ, 0xfc, !PT ;  /* 0x0000004c3fee7812 */ /* 0x040fe400078efcff */
[C---:B------:R-:W-:Y:S01]  /*0cb0*/  LOP3.LUT R237, R63.reuse, 0x4e, RZ, 0xfc, !PT ;  /* 0x0000004e3fed7812 */ /* 0x040fe200078efcff */
[----:B------:R-:W-:Y:S01]  /*0cc0*/  IMAD.MOV R6, RZ, RZ, -R2 ;  /* 0x000000ffff067224 */ /* 0x000fe200078e0a02 */
[C---:B------:R-:W-:Y:S01]  /*0cd0*/  LOP3.LUT R233, R63.reuse, 0x56, RZ, 0xfc, !PT ;  /* 0x000000563fe97812 */ /* 0x040fe200078efcff */
[C---:B------:R-:W-:Y:S01]  /*0ce0*/  IMAD.HI.U32 R2, R4.reuse, R9, RZ ;  /* 0x0000000904027227 */ /* 0x040fe200078e00ff */
[C---:B------:R-:W-:Y:S02]  /*0cf0*/  LOP3.LUT R241, R63.reuse, 0x46, RZ, 0xfc, !PT ;  /* 0x000000463ff17812 */ /* 0x040fe400078efcff */
[C---:B------:R-:W-:Y:S01]  /*0d00*/  LOP3.LUT R240, R63.reuse, 0x48, RZ, 0xfc, !PT ;  /* 0x000000483ff07812 */ /* 0x040fe200078efcff */
[----:B------:R-:W-:Y:S01]  /*0d10*/  IMAD.MOV R8, RZ, RZ, -R0 ;  /* 0x000000ffff087224 */ /* 0x000fe200078e0a00 */
[C---:B------:R-:W-:Y:S01]  /*0d20*/  LOP3.LUT R236, R63.reuse, 0x50, RZ, 0xfc, !PT ;  /* 0x000000503fec7812 */ /* 0x040fe200078efcff */
[----:B------:R-:W-:Y:S01]  /*0d30*/  IMAD.HI.U32 R5, R4, R11, RZ ;  /* 0x0000000b04057227 */ /* 0x000fe200078e00ff */
[----:B------:R-:W-:-:S02]  /*0d40*/  LOP3.LUT R244, R63, 0x40, RZ, 0xfc, !PT ;  /* 0x000000403ff47812 */ /* 0x000fc400078efcff */
[----:B------:R-:W-:Y:S01]  /*0d50*/  LOP3.LUT R243, R63, 0x42, RZ, 0xfc, !PT ;  /* 0x000000423ff37812 */ /* 0x000fe200078efcff */
[----:B------:R-:W-:Y:S01]  /*0d60*/  IMAD R0, R37, R6, R3 ;  /* 0x0000000625007224 */ /* 0x000fe200078e0203 */
[C---:B------:R-:W-:Y:S01]  /*0d70*/  LOP3.LUT R239, R63.reuse, 0x4a, RZ, 0xfc, !PT ;  /* 0x0000004a3fef7812 */ /* 0x040fe200078efcff */
[----:B------:R-:W-:Y:S01]  /*0d80*/  IMAD.MOV R2, RZ, RZ, -R2 ;  /* 0x000000ffff027224 */ /* 0x000fe200078e0a02 */
[----:B------:R-:W-:Y:S01]  /*0d90*/  LOP3.LUT R247, R63, 0x3a, RZ, 0xfc, !PT ;  /* 0x0000003a3ff77812 */ /* 0x000fe200078efcff */
[C---:B------:R-:W-:Y:S01]  /*0da0*/  IMAD R3, R38.reuse, R8, R7 ;  /* 0x0000000826037224 */ /* 0x040fe200078e0207 */
[----:B------:R-:W-:Y:S01]  /*0db0*/  IABS R7, R62 ;  /* 0x0000003e00077213 */ /* 0x000fe20000000000 */
[----:B------:R-:W-:Y:S01]  /*0dc0*/  IMAD.MOV R6, RZ, RZ, -R5 ;  /* 0x000000ffff067224 */ /* 0x000fe200078e0a05 */
[----:B------:R-:W-:Y:S01]  /*0dd0*/  ISETP.GT.U32.AND P0, PT, R37, R0, PT ;  /* 0x000000002500720c */ /* 0x000fe20003f04070 */
[----:B------:R-:W-:Y:S01]  /*0de0*/  IMAD R5, R38, R2, R9 ;  /* 0x0000000226057224 */ /* 0x000fe200078e0209 */
[----:B------:R-:W-:Y:S01]  /*0df0*/  IABS R9, R186 ;  /* 0x000000ba00097213 */ /* 0x000fe20000000000 */
[----:B------:R-:W-:Y:S01]  /*0e00*/  IMAD.HI.U32 R2, R4, R13, RZ ;  /* 0x0000000d04027227 */ /* 0x000fe200078e00ff */
[----:B------:R-:W-:-:S02]  /*0e10*/  ISETP.GT.U32.AND P1, PT, R38, R3, PT ;  /* 0x000000032600720c */ /* 0x000fc40003f24070 */
[C---:B------:R-:W-:Y:S01]  /*0e20*/  ISETP.GT.U32.AND P4, PT, R38.reuse, R5, PT ;  /* 0x000000052600720c */ /* 0x040fe20003f84070 */
[----:B------:R-:W-:Y:S01]  /*0e30*/  IMAD R6, R38, R6, R11 ;  /* 0x0000000626067224 */ /* 0x000fe200078e020b */
[C---:B------:R-:W-:Y:S01]  /*0e40*/  LOP3.LUT R246, R63.reuse, 0x3c, RZ, 0xfc, !PT ;  /* 0x0000003c3ff67812 */ /* 0x040fe200078efcff */
[----:B------:R-:W-:Y:S01]  /*0e50*/  IMAD.MOV.U32 R11, RZ, RZ, R7 ;  /* 0x000000ffff0b7224 */ /* 0x000fe200078e0007 */
[C---:B------:R-:W-:Y:S01]  /*0e60*/  LOP3.LUT R242, R63.reuse, 0x44, RZ, 0xfc, !PT ;  /* 0x000000443ff27812 */ /* 0x040fe200078efcff */
[----:B------:R-:W-:Y:S01]  /*0e70*/  IMAD.HI.U32 R7, R4, R15, RZ ;  /* 0x0000000f04077227 */ /* 0x000fe200078e00ff */
[----:B------:R-:W-:Y:S02]  /*0e80*/  ISETP.GT.U32.AND P2, PT, R38, R6, PT ;  /* 0x000000062600720c */ /* 0x000fe40003f44070 */
[C---:B------:R-:W-:Y:S01]  /*0e90*/  LOP3.LUT R249, R63.reuse, 0x36, RZ, 0xfc, !PT ;  /* 0x000000363ff97812 */ /* 0x040fe200078efcff */
[----:B------:R-:W-:Y:S01]  /*0ea0*/  IMAD.MOV R8, RZ, RZ, -R2 ;  /* 0x000000ffff087224 */ /* 0x000fe200078e0a02 */
[C---:B------:R-:W-:Y:S01]  /*0eb0*/  LOP3.LUT R248, R63.reuse, 0x38, RZ, 0xfc, !PT ;  /* 0x000000383ff87812 */ /* 0x040fe200078efcff */
[----:B------:R-:W-:Y:S01]  /*0ec0*/  IMAD.HI.U32 R2, R4, R11, RZ ;  /* 0x0000000b04027227 */ /* 0x000fe200078e00ff */
[----:B------:R-:W-:-:S02]  /*0ed0*/  LOP3.LUT R245, R63, 0x3e, RZ, 0xfc, !PT ;  /* 0x0000003e3ff57812 */ /* 0x000fc400078efcff */
[C---:B------:R-:W-:Y:S01]  /*0ee0*/  LOP3.LUT R64, R63.reuse, 0x7e, RZ, 0xfc, !PT ;  /* 0x0000007e3f407812 */ /* 0x040fe200078efcff */
[----:B------:R-:W-:Y:S01]  /*0ef0*/  IMAD.MOV R10, RZ, RZ, -R7 ;  /* 0x000000ffff0a7224 */ /* 0x000fe200078e0a07 */
[C---:B------:R-:W-:Y:S01]  /*0f00*/  LOP3.LUT R65, R63.reuse, 0x7c, RZ, 0xfc, !PT ;  /* 0x0000007c3f417812 */ /* 0x040fe200078efcff */
[----:B------:R-:W-:Y:S01]  /*0f10*/  IMAD R7, R38, R8, R13 ;  /* 0x0000000826077224 */ /* 0x000fe200078e020d */
[C---:B------:R-:W-:Y:S01]  /*0f20*/  LOP3.LUT R66, R63.reuse, 0x7a, RZ, 0xfc, !PT ;  /* 0x0000007a3f427812 */ /* 0x040fe200078efcff */
[----:B------:R-:W-:Y:S01]  /*0f30*/  IMAD.MOV.U32 R13, RZ, RZ, R9 ;  /* 0x000000ffff0d7224 */ /* 0x000fe200078e0009 */
[C---:B------:R-:W-:Y:S01]  /*0f40*/  LOP3.LUT R67, R63.reuse, 0x78, RZ, 0xfc, !PT ;  /* 0x000000783f437812 */ /* 0x040fe200078efcff */
[----:B------:R-:W-:Y:S01]  /*0f50*/  IMAD.HI.U32 R9, R4, R17, RZ ;  /* 0x0000001104097227 */ /* 0x000fe200078e00ff */
[C---:B------:R-:W-:Y:S02]  /*0f60*/  ISETP.GT.U32.AND P3, PT, R38.reuse, R7, PT ;  /* 0x000000072600720c */ /* 0x040fe40003f64070 */
[C---:B------:R-:W-:Y:S01]  /*0f70*/  LOP3.LUT R68, R63.reuse, 0x76, RZ, 0xfc, !PT ;  /* 0x000000763f447812 */ /* 0x040fe200078efcff */
[----:B------:R-:W-:Y:S01]  /*0f80*/  IMAD.MOV R12, RZ, RZ, -R2 ;  /* 0x000000ffff0c7224 */ /* 0x000fe200078e0a02 */
[C---:B------:R-:W-:Y:S01]  /*0f90*/  LOP3.LUT R70, R63.reuse, 0x2, RZ, 0xfc, !PT ;  /* 0x000000023f467812 */ /* 0x040fe200078efcff */
[C---:B------:R-:W-:Y:S01]  /*0fa0*/  IMAD R8, R38.reuse, R10, R15 ;  /* 0x0000000a26087224 */ /* 0x040fe200078e020f */
[----:B------:R-:W-:Y:S01]  /*0fb0*/  IABS R15, R187 ;  /* 0x000000bb000f7213 */ /* 0x000fe20000000000 */
[----:B------:R-:W-:Y:S01]  /*0fc0*/  IMAD.MOV R10, RZ, RZ, -R9 ;  /* 0x000000ffff0a7224 */ /* 0x000fe200078e0a09 */
[C---:B------:R-:W-:Y:S01]  /*0fd0*/  LOP3.LUT R71, R63.reuse, 0x4, RZ, 0xfc, !PT ;  /* 0x000000043f477812 */ /* 0x040fe200078efcff */
[----:B------:R-:W-:Y:S01]  /*0fe0*/  IMAD R9, R38, R12, R11 ;  /* 0x0000000c26097224 */ /* 0x000fe200078e020b */
[----:B------:R-:W-:Y:S01]  /*0ff0*/  IABS R12, R188 ;  /* 0x000000bc000c7213 */ /* 0x000fe20000000000 */
[----:B------:R-:W-:Y:S01]  /*1000*/  IMAD.HI.U32 R2, R4, R13, RZ ;  /* 0x0000000d04027227 */ /* 0x000fe200078e00ff */
[----:B------:R-:W-:-:S02]  /*1010*/  LOP3.LUT R72, R63, 0x6, RZ, 0xfc, !PT ;  /* 0x000000063f487812 */ /* 0x000fc400078efcff */
[C---:B------:R-:W-:Y:S01]  /*1020*/  LOP3.LUT R73, R63.reuse, 0x8, RZ, 0xfc, !PT ;  /* 0x000000083f497812 */ /* 0x040fe200078efcff */
[----:B------:R-:W-:Y:S01]  /*1030*/  IMAD R10, R38, R10, R17 ;  /* 0x0000000a260a7224 */ /* 0x000fe200078e0211 */
[C---:B------:R-:W-:Y:S01]  /*1040*/  LOP3.LUT R74, R63.reuse, 0xa, RZ, 0xfc, !PT ;  /* 0x0000000a3f4a7812 */ /* 0x040fe200078efcff */
[----:B------:R-:W-:Y:S01]  /*1050*/  IMAD.MOV.U32 R17, RZ, RZ, R12 ;  /* 0x000000ffff117224 */ /* 0x000fe200078e000c */
[C---:B------:R-:W-:Y:S01]  /*1060*/  LOP3.LUT R75, R63.reuse, 0xc, RZ, 0xfc, !PT ;  /* 0x0000000c3f4b7812 */ /* 0x040fe200078efcff */
[----:B------:R-:W-:Y:S01]  /*1070*/  IMAD.MOV R11, RZ, RZ, -R2 ;  /* 0x000000ffff0b7224 */ /* 0x000fe200078e0a02 */
[C---:B------:R-:W-:Y:S01]  /*1080*/  LOP3.LUT R76, R63.reuse, 0xe, RZ, 0xfc, !PT ;  /* 0x0000000e3f4c7812 */ /* 0x040fe200078efcff */
[C---:B------:R-:W-:Y:S01]  /*1090*/  IMAD.HI.U32 R2, R4.reuse, R15, RZ ;  /* 0x0000000f04027227 */ /* 0x040fe200078e00ff */
[C---:B------:R-:W-:Y:S02]  /*10a0*/  LOP3.LUT R77, R63.reuse, 0x10, RZ, 0xfc, !PT ;  /* 0x000000103f4d7812 */ /* 0x040fe400078efcff */
[C---:B------:R-:W-:Y:S01]  /*10b0*/  LOP3.LUT R78, R63.reuse, 0x12, RZ, 0xfc, !PT ;  /* 0x000000123f4e7812 */ /* 0x040fe200078efcff */
[----:B------:R-:W-:Y:S01]  /*10c0*/  IMAD.HI.U32 R12, R4, R17, RZ ;  /* 0x00000011040c7227 */ /* 0x000fe200078e00ff */
[----:B------:R-:W-:-:S02]  /*10d0*/  LOP3.LUT R79, R63, 0x14, RZ, 0xfc, !PT ;  /* 0x000000143f4f7812 */ /* 0x000fc400078efcff */
[C---:B------:R-:W-:Y:S01]  /*10e0*/  LOP3.LUT R80, R63.reuse, 0x16, RZ, 0xfc, !PT ;  /* 0x000000163f507812 */ /* 0x040fe200078efcff */
[----:B------:R-:W-:Y:S01]  /*10f0*/  IMAD R11, R38, R11, R13 ;  /* 0x0000000b260b7224 */ /* 0x000fe200078e020d */
[C---:B------:R-:W-:Y:S01]  /*1100*/  LOP3.LUT R81, R63.reuse, 0x18, RZ, 0xfc, !PT ;  /* 0x000000183f517812 */ /* 0x040fe200078efcff */
[----:B------:R-:W-:Y:S01]  /*1110*/  IMAD.MOV R13, RZ, RZ, -R2 ;  /* 0x000000ffff0d7224 */ /* 0x000fe200078e0a02 */
[C---:B------:R-:W-:Y:S01]  /*1120*/  LOP3.LUT R82, R63.reuse, 0x1a, RZ, 0xfc, !PT ;  /* 0x0000001a3f527812 */ /* 0x040fe200078efcff */
[----:B------:R-:W-:Y:S01]  /*1130*/  IMAD.MOV R16, RZ, RZ, -R12 ;  /* 0x000000ffff107224 */ /* 0x000fe200078e0a0c */
[C---:B------:R-:W-:Y:S01]  /*1140*/  LOP3.LUT R83, R63.reuse, 0x1c, RZ, 0xfc, !PT ;  /* 0x0000001c3f537812 */ /* 0x040fe200078efcff */
[----:B------:R-:W-:Y:S01]  /*1150*/  IMAD.HI.U32 R2, R4, R19, RZ ;  /* 0x0000001304027227 */ /* 0x000fe200078e00ff */
[C---:B------:R-:W-:Y:S02]  /*1160*/  LOP3.LUT R84, R63.reuse, 0x1e, RZ, 0xfc, !PT ;  /* 0x0000001e3f547812 */ /* 0x040fe400078efcff */
[C---:B------:R-:W-:Y:S01]  /*1170*/  LOP3.LUT R85, R63.reuse, 0x20, RZ, 0xfc, !PT ;  /* 0x000000203f557812 */ /* 0x040fe200078efcff */
[----:B------:R-:W-:Y:S01]  /*1180*/  IMAD R12, R38, R13, R15 ;  /* 0x0000000d260c7224 */ /* 0x000fe200078e020f */
[C---:B------:R-:W-:Y:S01]  /*1190*/  LOP3.LUT R86, R63.reuse, 0x22, RZ, 0xfc, !PT ;  /* 0x000000223f567812 */ /* 0x040fe200078efcff */
[----:B------:R-:W-:Y:S01]  /*11a0*/  IMAD.HI.U32 R14, R4, R21, RZ ;  /* 0x00000015040e7227 */ /* 0x000fe200078e00ff */
[----:B------:R-:W-:-:S02]  /*11b0*/  LOP3.LUT R87, R63, 0x24, RZ, 0xfc, !PT ;  /* 0x000000243f577812 */ /* 0x000fc400078efcff */
[C---:B------:R-:W-:Y:S01]  /*11c0*/  LOP3.LUT R88, R63.reuse, 0x26, RZ, 0xfc, !PT ;  /* 0x000000263f587812 */ /* 0x040fe200078efcff */
[----:B------:R-:W-:Y:S01]  /*11d0*/  IMAD R13, R38, R16, R17 ;  /* 0x00000010260d7224 */ /* 0x000fe200078e0211 */
[----:B------:R-:W-:Y:S01]  /*11e0*/  IABS R17, R194 ;  /* 0x000000c200117213 */ /* 0x000fe20000000000 */
[----:B------:R-:W-:Y:S01]  /*11f0*/  IMAD.MOV R15, RZ, RZ, -R2 ;  /* 0x000000ffff0f7224 */ /* 0x000fe200078e0a02 */
[C---:B------:R-:W-:Y:S01]  /*1200*/  LOP3.LUT R89, R63.reuse, 0x28, RZ, 0xfc, !PT ;  /* 0x000000283f597812 */ /* 0x040fe200078efcff */
[----:B------:R-:W-:Y:S01]  /*1210*/  IMAD.HI.U32 R2, R4, R25, RZ ;  /* 0x0000001904027227 */ /* 0x000fe200078e00ff */
[C---:B------:R-:W-:Y:S02]  /*1220*/  LOP3.LUT R90, R63.reuse, 0x2a, RZ, 0xfc, !PT ;  /* 0x0000002a3f5a7812 */ /* 0x040fe400078efcff */
[C---:B------:R-:W-:Y:S01]  /*1230*/  LOP3.LUT R91, R63.reuse, 0x2c, RZ, 0xfc, !PT ;  /* 0x0000002c3f5b7812 */ /* 0x040fe200078efcff */
[----:B------:R-:W-:Y:S01]  /*1240*/  IMAD.MOV R16, RZ, RZ, -R14 ;  /* 0x000000ffff107224 */ /* 0x000fe200078e0a0e */
[C---:B------:R-:W-:Y:S01]  /*1250*/  LOP3.LUT R92, R63.reuse, 0x2e, RZ, 0xfc, !PT ;  /* 0x0000002e3f5c7812 */ /* 0x040fe200078efcff */
[C---:B------:R-:W-:Y:S01]  /*1260*/  IMAD R14, R38.reuse, R15, R19 ;  /* 0x0000000f260e7224 */ /* 0x040fe200078e0213 */
[C---:B------:R-:W-:Y:S01]  /*1270*/  LOP3.LUT R252, R63.reuse, 0x30, RZ, 0xfc, !PT ;  /* 0x000000303ffc7812 */ /* 0x040fe200078efcff */
[----:B------:R-:W-:Y:S01]  /*1280*/  IMAD.MOV.U32 R19, RZ, RZ, R17 ;  /* 0x000000ffff137224 */ /* 0x000fe200078e0011 */
[C---:B------:R-:W-:Y:S01]  /*1290*/  LOP3.LUT R251, R63.reuse, 0x32, RZ, 0xfc, !PT ;  /* 0x000000323ffb7812 */ /* 0x040fe200078efcff */
[----:B------:R-:W-:Y:S01]  /*12a0*/  IMAD.MOV R17, RZ, RZ, -R2 ;  /* 0x000000ffff117224 */ /* 0x000fe200078e0a02 */
[----:B------:R-:W-:Y:S01]  /*12b0*/  LOP3.LUT R250, R63, 0x34, RZ, 0xfc, !PT ;  /* 0x000000343ffa7812 */ /* 0x000fe200078efcff */
[----:B------:R-:W-:-:S02]  /*12c0*/  IMAD R15, R38, R16, R21 ;  /* 0x00000010260f7224 */ /* 0x000fc400078e0215 */
[----:B------:R-:W-:Y:S02]  /*12d0*/  IMAD.MOV.U32 R21, RZ, RZ, R18 ;  /* 0x000000ffff157224 */ /* 0x000fe400078e0012 */
[----:B------:R-:W-:-:S04]  /*12e0*/  IMAD.HI.U32 R2, R4, R19, RZ ;  /* 0x0000001304027227 */ /* 0x000fc800078e00ff */
[----:B------:R-:W-:Y:S02]  /*12f0*/  IMAD R16, R38, R17, R25 ;  /* 0x0000001126107224 */ /* 0x000fe400078e0219 */
[----:B------:R-:W-:Y:S02]  /*1300*/  IMAD.MOV.U32 R25, RZ, RZ, R20 ;  /* 0x000000ffff197224 */ /* 0x000fe400078e0014 */
[----:B------:R-:W-:-:S04]  /*1310*/  IMAD.HI.U32 R17, R4, R21, RZ ;  /* 0x0000001504117227 */ /* 0x000fc800078e00ff */
[----:B------:R-:W-:Y:S02]  /*1320*/  IMAD.MOV R18, RZ, RZ, -R2 ;  /* 0x000000ffff127224 */ /* 0x000fe400078e0a02 */
[----:B------:R-:W-:-:S04]  /*1330*/  IMAD.HI.U32 R2, R4, R25, RZ ;  /* 0x0000001904027227 */ /* 0x000fc800078e00ff */
[----:B------:R-:W-:Y:S02]  /*1340*/  IMAD.MOV R20, RZ, RZ, -R17 ;  /* 0x000000ffff147224 */ /* 0x000fe400078e0a11 */
[----:B------:R-:W-:Y:S02]  /*1350*/  IMAD R17, R38, R18, R19 ;  /* 0x0000001226117224 */ /* 0x000fe400078e0213 */
[----:B------:R-:W-:-:S04]  /*1360*/  IMAD.HI.U32 R19, R4, R27, RZ ;  /* 0x0000001b04137227 */ /* 0x000fc800078e00ff */
[----:B------:R-:W-:Y:S02]  /*1370*/  IMAD.MOV R24, RZ, RZ, -R2 ;  /* 0x000000ffff187224 */ /* 0x000fe400078e0a02 */
[C---:B------:R-:W-:Y:S01]  /*1380*/  IMAD R18, R38.reuse, R20, R21 ;  /* 0x0000001426127224 */ /* 0x040fe200078e0215 */
[----:B------:R-:W-:Y:S01]  /*1390*/  IABS R21, R202 ;  /* 0x000000ca00157213 */ /* 0x000fe20000000000 */
[----:B------:R-:W-:Y:S02]  /*13a0*/  IMAD.MOV R20, RZ, RZ, -R19 ;  /* 0x000000ffff147224 */ /* 0x000fe400078e0a13 */
[----:B------:R-:W-:Y:S01]  /*13b0*/  IMAD R19, R38, R24, R25 ;  /* 0x0000001826137224 */ /* 0x000fe200078e0219 */
[----:B------:R-:W-:Y:S01]  /*13c0*/  IABS R24, R203 ;  /* 0x000000cb00187213 */ /* 0x000fe20000000000 */
[----:B------:R-:W-:-:S04]  /*13d0*/  IMAD.HI.U32 R2, R4, R29, RZ ;  /* 0x0000001d04027227 */ /* 0x000fc800078e00ff */
[----:B------:R-:W-:Y:S02]  /*13e0*/  IMAD.MOV.U32 R25, RZ, RZ, R21 ;  /* 0x000000ffff197224 */ /* 0x000fe400078e0015 */
[----:B------:R-:W-:Y:S02]  /*13f0*/  IMAD.MOV R21, RZ, RZ, -R2 ;  /* 0x000000ffff157224 */ /* 0x000fe400078e0a02 */
[----:B------:R-:W-:Y:S02]  /*1400*/  IMAD R20, R38, R20, R27 ;  /* 0x0000001426147224 */ /* 0x000fe400078e021b */
[----:B------:R-:W-:Y:S02]  /*1410*/  IMAD.MOV.U32 R27, RZ, RZ, R24 ;  /* 0x000000ffff1b7224 */ /* 0x000fe400078e0018 */
[----:B------:R-:W-:-:S04]  /*1420*/  IMAD.HI.U32 R2, R4, R25, RZ ;  /* 0x0000001904027227 */ /* 0x000fc800078e00ff */
[----:B------:R-:W-:Y:S02]  /*1430*/  IMAD R21, R38, R21, R29 ;  /* 0x0000001526157224 */ /* 0x000fe400078e021d */
[----:B------:R-:W-:Y:S02]  /*1440*/  IMAD.MOV.U32 R29, RZ, RZ, R26 ;  /* 0x000000ffff1d7224 */ /* 0x000fe400078e001a */
[----:B------:R-:W-:-:S04]  /*1450*/  IMAD.HI.U32 R24, R4, R27, RZ ;  /* 0x0000001b04187227 */ /* 0x000fc800078e00ff */
[----:B------:R-:W-:Y:S02]  /*1460*/  IMAD.MOV R26, RZ, RZ, -R2 ;  /* 0x000000ffff1a7224 */ /* 0x000fe400078e0a02 */
[----:B------:R-:W-:Y:S02]  /*1470*/  IMAD.MOV R28, RZ, RZ, -R24 ;  /* 0x000000ffff1c7224 */ /* 0x000fe400078e0a18 */
[----:B------:R-:W-:Y:S02]  /*1480*/  IMAD R24, R38, R26, R25 ;  /* 0x0000001a26187224 */ /* 0x000fe400078e0219 */
[----:B------:R-:W-:-:S04]  /*1490*/  IMAD.HI.U32 R26, R4, R31, RZ ;  /* 0x0000001f041a7227 */ /* 0x000fc800078e00ff */
[C---:B------:R-:W-:Y:S02]  /*14a0*/  IMAD R25, R38.reuse, R28, R27 ;  /* 0x0000001c26197224 */ /* 0x040fe400078e021b */
[----:B------:R-:W-:Y:S02]  /*14b0*/  IMAD.MOV R27, RZ, RZ, -R26 ;  /* 0x000000ffff1b7224 */ /* 0x000fe400078e0a1a */
[----:B------:R-:W-:Y:S02]  /*14c0*/  @!P1 IMAD.IADD R3, R3, 0x1, -R38 ;  /* 0x0000000103039824 */ /* 0x000fe400078e0a26 */
[----:B------:R-:W-:Y:S02]  /*14d0*/  IMAD R27, R38, R27, R31 ;  /* 0x0000001b261b7224 */ /* 0x000fe400078e021f */
[----:B------:R-:W-:-:S04]  /*14e0*/  IMAD.HI.U32 R31, R4, R41, RZ ;  /* 0x00000029041f7227 */ /* 0x000fc800078e00ff */
[----:B------:R-:W-:Y:S02]  /*14f0*/  IMAD.MOV R36, RZ, RZ, -R31 ;  /* 0x000000ffff247224 */ /* 0x000fe400078e0a1f */
[----:B------:R-:W-:Y:S02]  /*1500*/  @!P0 IMAD.IADD R0, R0, 0x1, -R37 ;  /* 0x0000000100008824 */ /* 0x000fe400078e0a25 */
[----:B------:R-:W-:Y:S02]  /*1510*/  IMAD R36, R38, R36, R41 ;  /* 0x0000002426247224 */ /* 0x000fe400078e0229 */
[--C-:B------:R-:W-:Y:S01]  /*1520*/  @!P2 IMAD.IADD R6, R6, 0x1, -R38.reuse ;  /* 0x000000010606a824 */ /* 0x100fe200078e0a26 */
[----:B------:R-:W-:Y:S01]  /*1530*/  ISETP.GT.U32.AND P0, PT, R37, R0, PT ;  /* 0x000000002500720c */ /* 0x000fe20003f04070 */
[--C-:B------:R-:W-:Y:S01]  /*1540*/  @!P4 IMAD.IADD R5, R5, 0x1, -R38.reuse ;  /* 0x000000010505c824 */ /* 0x100fe200078e0a26 */
[C---:B------:R-:W-:Y:S01]  /*1550*/  ISETP.GT.U32.AND P5, PT, R38.reuse, R36, PT ;  /* 0x000000242600720c */ /* 0x040fe20003fa4070 */
[----:B------:R-:W-:Y:S01]  /*1560*/  @!P3 IMAD.IADD R7, R7, 0x1, -R38 ;  /* 0x000000010707b824 */ /* 0x000fe200078e0a26 */
[----:B------:R-:W-:Y:S01]  /*1570*/  ISETP.GT.U32.AND P2, PT, R38, R3, PT ;  /* 0x000000032600720c */ /* 0x000fe20003f44070 */
[----:B------:R-:W-:Y:S01]  /*1580*/  IMAD.HI.U32 R2, R4, R29, RZ ;  /* 0x0000001d04027227 */ /* 0x000fe200078e00ff */
[----:B------:R-:W-:-:S02]  /*1590*/  ISETP.GT.U32.AND P3, PT, R38, R5, PT ;  /* 0x000000052600720c */ /* 0x000fc40003f64070 */
[C---:B------:R-:W-:Y:S01]  /*15a0*/  ISETP.GT.U32.AND P6, PT, R38.reuse, R7, PT ;  /* 0x000000072600720c */ /* 0x040fe20003fc4070 */
[----:B------:R-:W-:Y:S01]  /*15b0*/  IMAD.MOV R30, RZ, RZ, -R2 ;  /* 0x000000ffff1e7224 */ /* 0x000fe200078e0a02 */
[----:B------:R-:W-:Y:S01]  /*15c0*/  ISETP.GT.U32.AND P4, PT, R38, R8, PT ;  /* 0x000000082600720c */ /* 0x000fe20003f84070 */
[----:B------:R-:W-:-:S04]  /*15d0*/  IMAD.HI.U32 R2, R4, R33, RZ ;  /* 0x0000002104027227 */ /* 0x000fc800078e00ff */
[--C-:B------:R-:W-:Y:S01]  /*15e0*/  @!P5 IMAD.IADD R36, R36, 0x1, -R38.reuse ;  /* 0x000000012424d824 */ /* 0x100fe200078e0a26 */
[----:B------:R-:W-:Y:S01]  /*15f0*/  ISETP.GT.U32.AND P5, PT, R38, R6, PT ;  /* 0x000000062600720c */ /* 0x000fe20003fa4070 */
[----:B------:R-:W-:Y:S01]  /*1600*/  @!P0 IMAD.IADD R0, R0, 0x1, -R37 ;  /* 0x0000000100008824 */ /* 0x000fe200078e0a25 */
[C---:B------:R-:W-:Y:S01]  /*1610*/  ISETP.GT.U32.AND P0, PT, R38.reuse, R9, PT ;  /* 0x000000092600720c */ /* 0x040fe20003f04070 */
[--C-:B------:R-:W-:Y:S01]  /*1620*/  @!P2 IMAD.IADD R3, R3, 0x1, -R38.reuse ;  /* 0x000000010303a824 */ /* 0x100fe200078e0a26 */
[C---:B------:R-:W-:Y:S01]  /*1630*/  ISETP.GT.U32.AND P1, PT, R38.reuse, R36, PT ;  /* 0x000000242600720c */ /* 0x040fe20003f24070 */
[--C-:B------:R-:W-:Y:S01]  /*1640*/  @!P3 IMAD.IADD R5, R5, 0x1, -R38.reuse ;  /* 0x000000010505b824 */ /* 0x100fe200078e0a26 */
[C---:B------:R-:W-:Y:S01]  /*1650*/  ISETP.GT.U32.AND P2, PT, R38.reuse, R11, PT ;  /* 0x0000000b2600720c */ /* 0x040fe20003f44070 */
[--C-:B------:R-:W-:Y:S01]  /*1660*/  @!P6 IMAD.IADD R7, R7, 0x1, -R38.reuse ;  /* 0x000000010707e824 */ /* 0x100fe200078e0a26 */
[----:B------:R-:W-:Y:S01]  /*1670*/  ISETP.GT.U32.AND P3, PT, R38, R12, PT ;  /* 0x0000000c2600720c */ /* 0x000fe20003f64070 */
[--C-:B------:R-:W-:Y:S01]  /*1680*/  @!P4 IMAD.IADD R8, R8, 0x1, -R38.reuse ;  /* 0x000000010808c824 */ /* 0x100fe200078e0a26 */
[C---:B------:R-:W-:Y:S01]  /*1690*/  ISETP.GT.U32.AND P6, PT, R38.reuse, R14, PT ;  /* 0x0000000e2600720c */ /* 0x040fe20003fc4070 */
[C---:B------:R-:W-:Y:S01]  /*16a0*/  IMAD R26, R38.reuse, R30, R29 ;  /* 0x0000001e261a7224 */ /* 0x040fe200078e021d */
[----:B------:R-:W-:Y:S01]  /*16b0*/  ISETP.GT.U32.AND P4, PT, R38, R15, PT ;  /* 0x0000000f2600720c */ /* 0x000fe20003f84070 */
[--C-:B------:R-:W-:Y:S01]  /*16c0*/  @!P5 IMAD.IADD R6, R6, 0x1, -R38.reuse ;  /* 0x000000010606d824 */ /* 0x100fe200078e0a26 */
[C---:B------:R-:W-:Y:S01]  /*16d0*/  ISETP.GT.U32.AND P5, PT, R38.reuse, R13, PT ;  /* 0x0000000d2600720c */ /* 0x040fe20003fa4070 */
[--C-:B------:R-:W-:Y:S01]  /*16e0*/  @!P0 IMAD.IADD R9, R9, 0x1, -R38.reuse ;  /* 0x0000000109098824 */ /* 0x100fe200078e0a26 */
[----:B------:R-:W-:Y:S01]  /*16f0*/  ISETP.GT.U32.AND P0, PT, R38, R16, PT ;  /* 0x000000102600720c */ /* 0x000fe20003f04070 */
[--C-:B------:R-:W-:Y:S01]  /*1700*/  @!P1 IMAD.IADD R36, R36, 0x1, -R38.reuse ;  /* 0x0000000124249824 */ /* 0x100fe200078e0a26 */
[C---:B------:R-:W-:Y:S01]  /*1710*/  ISETP.GT.U32.AND P1, PT, R38.reuse, R10, PT ;  /* 0x0000000a2600720c */ /* 0x040fe20003f24070 */
[--C-:B------:R-:W-:Y:S01]  /*1720*/  @!P2 IMAD.IADD R11, R11, 0x1, -R38.reuse ;  /* 0x000000010b0ba824 */ /* 0x100fe200078e0a26 */
[----:B------:R-:W-:Y:S01]  /*1730*/  ISETP.GT.U32.AND P2, PT, R38, R18, PT ;  /* 0x000000122600720c */ /* 0x000fe20003f44070 */
[----:B------:R-:W-:Y:S01]  /*1740*/  @!P3 IMAD.IADD R12, R12, 0x1, -R38 ;  /* 0x000000010c0cb824 */ /* 0x000fe200078e0a26 */
[----:B------:R-:W-:Y:S01]  /*1750*/  ISETP.GT.U32.AND P3, PT, R38, R19, PT ;  /* 0x000000132600720c */ /* 0x000fe20003f64070 */
[----:B------:R-:W-:Y:S01]  /*1760*/  IMAD.MOV R28, RZ, RZ, -R2 ;  /* 0x000000ffff1c7224 */ /* 0x000fe200078e0a02 */
[----:B------:R-:W-:Y:S01]  /*1770*/  IABS R29, R210 ;  /* 0x000000d2001d7213 */ /* 0x000fe20000000000 */
[----:B------:R-:W-:Y:S01]  /*1780*/  IMAD.HI.U32 R2, R4, R35, RZ ;  /* 0x0000002304027227 */ /* 0x000fe200078e00ff */
[----:B------:R-:W-:-:S03]  /*1790*/  SHF.R.U32.HI R37, RZ, 0x5, R56 ;  /* 0x00000005ff257819 */ /* 0x000fc60000011638 */
[--C-:B------:R-:W-:Y:S01]  /*17a0*/  @!P5 IMAD.IADD R13, R13, 0x1, -R38.reuse ;  /* 0x000000010d0dd824 */ /* 0x100fe200078e0a26 */
[----:B------:R-:W-:Y:S01]  /*17b0*/  ISETP.GT.U32.AND P5, PT, R38, R20, PT ;  /* 0x000000142600720c */ /* 0x000fe20003fa4070 */
[--C-:B------:R-:W-:Y:S01]  /*17c0*/  @!P1 IMAD.IADD R10, R10, 0x1, -R38.reuse ;  /* 0x000000010a0a9824 */ /* 0x100fe200078e0a26 */
[C---:B------:R-:W-:Y:S01]  /*17d0*/  ISETP.GT.U32.AND P1, PT, R38.reuse, R17, PT ;  /* 0x000000112600720c */ /* 0x040fe20003f24070 */
[----:B------:R-:W-:Y:S01]  /*17e0*/  IMAD R28, R38, R28, R33 ;  /* 0x0000001c261c7224 */ /* 0x000fe200078e0221 */
[----:B------:R-:W-:Y:S01]  /*17f0*/  R2UR UR13, R37 ;  /* 0x00000000250d72ca */ /* 0x000fe200000e0000 */
[----:B------:R-:W-:Y:S01]  /*1800*/  @!P0 IMAD.IADD R16, R16, 0x1, -R38 ;  /* 0x0000000110108824 */ /* 0x000fe200078e0a26 */
[----:B------:R-:W-:Y:S01]  /*1810*/  ISETP.GT.U32.AND P0, PT, R38, R10, PT ;  /* 0x0000000a2600720c */ /* 0x000fe20003f04070 */
[----:B------:R-:W-:Y:S02]  /*1820*/  IMAD.MOV.U32 R33, RZ, RZ, R29 ;  /* 0x000000ffff217224 */ /* 0x000fe400078e001d */
[----:B------:R-:W-:-:S04]  /*1830*/  IMAD.HI.U32 R29, R4, R39, RZ ;  /* 0x00000027041d7227 */ /* 0x000fc800078e00ff */
[--C-:B------:R-:W-:Y:S01]  /*1840*/  @!P6 IMAD.IADD R14, R14, 0x1, -R38.reuse ;  /* 0x000000010e0ee824 */ /* 0x100fe200078e0a26 */
[C---:B------:R-:W-:Y:S01]  /*1850*/  ISETP.GT.U32.AND P6, PT, R38.reuse, R8, PT ;  /* 0x000000082600720c */ /* 0x040fe20003fc4070 */
[----:B------:R-:W-:Y:S01]  /*1860*/  @!P1 IMAD.IADD R17, R17, 0x1, -R38 ;  /* 0x0000000111119824 */ /* 0x000fe200078e0a26 */
[----:B------:R-:W-:Y:S01]  /*1870*/  ISETP.GT.U32.AND P1, PT, R38, R11, PT ;  /* 0x0000000b2600720c */ /* 0x000fe20003f24070 */
[----:B------:R-:W-:Y:S02]  /*1880*/  IMAD.MOV R30, RZ, RZ, -R2 ;  /* 0x000000ffff1e7224 */ /* 0x000fe400078e0a02 */
[----:B------:R-:W-:-:S04]  /*1890*/  IMAD.HI.U32 R2, R4, R33, RZ ;  /* 0x0000002104027227 */ /* 0x000fc800078e00ff */
[----:B------:R-:W-:Y:S02]  /*18a0*/  IMAD.MOV R32, RZ, RZ, -R29 ;  /* 0x000000ffff207224 */ /* 0x000fe400078e0a1d */
[--C-:B------:R-:W-:Y:S01]  /*18b0*/  @!P4 IMAD.IADD R15, R15, 0x1, -R38.reuse ;  /* 0x000000010f0fc824 */ /* 0x100fe200078e0a26 */
[----:B------:R-:W-:Y:S01]  /*18c0*/  ISETP.GT.U32.AND P4, PT, R38, R9, PT ;  /* 0x000000092600720c */ /* 0x000fe20003f84070 */
[--C-:B------:R-:W-:Y:S01]  /*18d0*/  @!P2 IMAD.IADD R18, R18, 0x1, -R38.reuse ;  /* 0x000000011212a824 */ /* 0x100fe200078e0a26 */
[C---:B------:R-:W-:Y:S01]  /*18e0*/  ISETP.GT.U32.AND P2, PT, R38.reuse, R12, PT ;  /* 0x0000000c2600720c */ /* 0x040fe20003f44070 */
[--C-:B------:R-:W-:Y:S01]  /*18f0*/  @!P1 IMAD.IADD R11, R11, 0x1, -R38.reuse ;  /* 0x000000010b0b9824 */ /* 0x100fe200078e0a26 */
[C---:B------:R-:W-:Y:S01]  /*1900*/  ISETP.GT.U32.AND P1, PT, R38.reuse, R17, PT ;  /* 0x000000112600720c */ /* 0x040fe20003f24070 */
[--C-:B------:R-:W-:Y:S01]  /*1910*/  @!P3 IMAD.IADD R19, R19, 0x1, -R38.reuse ;  /* 0x000000011313b824 */ /* 0x100fe200078e0a26 */
[----:B------:R-:W-:Y:S01]  /*1920*/  ISETP.GT.U32.AND P3, PT, R38, R13, PT ;  /* 0x0000000d2600720c */ /* 0x000fe20003f64070 */
[----:B------:R-:W-:Y:S01]  /*1930*/  @!P5 IMAD.IADD R20, R20, 0x1, -R38 ;  /* 0x000000011414d824 */ /* 0x000fe200078e0a26 */
[C---:B------:R-:W-:Y:S01]  /*1940*/  ISETP.GT.U32.AND P5, PT, R38.reuse, R14, PT ;  /* 0x0000000e2600720c */ /* 0x040fe20003fa4070 */
[----:B------:R-:W-:-:S02]  /*1950*/  IMAD R29, R38, R30, R35 ;  /* 0x0000001e261d7224 */ /* 0x000fc400078e0223 */
[----:B------:R-:W-:Y:S02]  /*1960*/  IMAD.MOV.U32 R35, RZ, RZ, R34 ;  /* 0x000000ffff237224 */ /* 0x000fe400078e0022 */
[----:B------:R-:W-:Y:S02]  /*1970*/  IMAD.MOV R34, RZ, RZ, -R2 ;  /* 0x000000ffff227224 */ /* 0x000fe400078e0a02 */
[C---:B------:R-:W-:Y:S01]  /*1980*/  IMAD R30, R38.reuse, R32, R39 ;  /* 0x00000020261e7224 */ /* 0x040fe200078e0227 */
[----:B------:R-:W-:Y:S01]  /*1990*/  IABS R39, R212 ;  /* 0x000000d400277213 */ /* 0x000fe20000000000 */
[----:B------:R-:W-:Y:S01]  /*19a0*/  IMAD R31, R38, R34, R33 ;  /* 0x00000022261f7224 */ /* 0x000fe200078e0221 */
[----:B------:R-:W-:Y:S01]  /*19b0*/  IABS R33, R213 ;  /* 0x000000d500217213 */ /* 0x000fe20000000000 */
[----:B------:R-:W-:Y:S01]  /*19c0*/  @!P0 IMAD.IADD R10, R10, 0x1, -R38 ;  /* 0x000000010a0a8824 */ /* 0x000fe200078e0a26 */
[----:B------:R-:W-:Y:S01]  /*19d0*/  ISETP.GT.U32.AND P0, PT, R38, R16, PT ;  /* 0x000000102600720c */ /* 0x000fe20003f04070 */
[----:B------:R-:W-:Y:S01]  /*19e0*/  IMAD.HI.U32 R2, R4, R35, RZ ;  /* 0x0000002304027227 */ /* 0x000fe200078e00ff */
[----:B------:R-:W-:-:S03]  /*19f0*/  IABS R34, R214 ;  /* 0x000000d600227213 */ /* 0x000fc60000000000 */
[--C-:B------:R-:W-:Y:S01]  /*1a00*/  @!P6 IMAD.IADD R8, R8, 0x1, -R38.reuse ;  /* 0x000000010808e824 */ /* 0x100fe200078e0a26 */
[C---:B------:R-:W-:Y:S01]  /*1a10*/  ISETP.GT.U32.AND P6, PT, R38.reuse, R15, PT ;  /* 0x0000000f2600720c */ /* 0x040fe20003fc4070 */
[----:B------:R-:W-:Y:S01]  /*1a20*/  @!P1 IMAD.IADD R17, R17, 0x1, -R38 ;  /* 0x0000000111119824 */ /* 0x000fe200078e0a26 */
[----:B------:R-:W-:Y:S01]  /*1a30*/  ISETP.GT.U32.AND P1, PT, R38, R26, PT ;  /* 0x0000001a2600720c */ /* 0x000fe20003f24070 */
[----:B------:R-:W-:Y:S02]  /*1a40*/  IMAD.MOV R32, RZ, RZ, -R2 ;  /* 0x000000ffff207224 */ /* 0x000fe400078e0a02 */
[----:B------:R-:W-:Y:S02]  /*1a50*/  IMAD.MOV.U32 R41, RZ, RZ, R33 ;  /* 0x000000ffff297224 */ /* 0x000fe400078e0021 */
[----:B------:R-:W-:-:S04]  /*1a60*/  IMAD.HI.U32 R2, R4, R39, RZ ;  /* 0x0000002704027227 */ /* 0x000fc800078e00ff */
        /* <DEDUP_REMOVED lines=8> */
[----:B------:R-:W-:-:S04]  /*1af0*/  IMAD.HI.U32 R33, R4, R41, RZ ;  /* 0x0000002904217227 */ /* 0x000fc800078e00ff */
[----:B------:R-:W-:Y:S02]  /*1b00*/  IMAD.MOV R2, RZ, RZ, -R2 ;  /* 0x000000ffff027224 */ /* 0x000fe400078e0a02 */
[C---:B------:R-:W-:Y:S02]  /*1b10*/  IMAD R32, R38.reuse, R32, R35 ;  /* 0x0000002026207224 */ /* 0x040fe400078e0223 */
[----:B------:R-:W-:Y:S02]  /*1b20*/  IMAD.MOV.U32 R35, RZ, RZ, R34 ;  /* 0x000000ffff237224 */ /* 0x000fe400078e0022 */
[----:B------:R-:W-:Y:S02]  /*1b30*/  IMAD.MOV R34, RZ, RZ, -R33 ;  /* 0x000000ffff227224 */ /* 0x000fe400078e0a21 */
[----:B------:R-:W-:Y:S01]  /*1b40*/  IMAD R33, R38, R2, R39 ;  /* 0x0000000226217224 */ /* 0x000fe200078e0227 */
[----:B------:R-:W-:Y:S01]  /*1b50*/  IABS R39, R215 ;  /* 0x000000d700277213 */ /* 0x000fe20000000000 */
[--C-:B------:R-:W-:Y:S01]  /*1b60*/  @!P0 IMAD.IADD R16, R16, 0x1, -R38.reuse ;  /* 0x0000000110108824 */ /* 0x100fe200078e0a26 */
[C---:B------:R-:W-:Y:S01]  /*1b70*/  ISETP.GT.U32.AND P0, PT, R38.reuse, R25, PT ;  /* 0x000000192600720c */ /* 0x040fe20003f04070 */
[--C-:B------:R-:W-:Y:S01]  /*1b80*/  @!P6 IMAD.IADD R15, R15, 0x1, -R38.reuse ;  /* 0x000000010f0fe824 */ /* 0x100fe200078e0a26 */
[----:B------:R-:W-:Y:S01]  /*1b90*/  ISETP.GT.U32.AND P6, PT, R38, R24, PT ;  /* 0x000000182600720c */ /* 0x000fe20003fc4070 */
[----:B------:R-:W-:Y:S01]  /*1ba0*/  @!P1 IMAD.IADD R26, R26, 0x1, -R38 ;  /* 0x000000011a1a9824 */ /* 0x000fe200078e0a26 */
[----:B------:R-:W-:Y:S01]  /*1bb0*/  ISETP.GT.U32.AND P1, PT, R38, R33, PT ;  /* 0x000000212600720c */ /* 0x000fe20003f24070 */
[----:B------:R-:W-:-:S04]  /*1bc0*/  IMAD.HI.U32 R2, R4, R35, RZ ;  /* 0x0000002304027227 */ /* 0x000fc800078e00ff */
[----:B------:R-:W-:-:S04]  /*1bd0*/  IMAD.HI.U32 R4, R4, R39, RZ ;  /* 0x0000002704047227 */ /* 0x000fc800078e00ff */
[--C-:B------:R-:W-:Y:S01]  /*1be0*/  @!P2 IMAD.IADD R18, R18, 0x1, -R38.reuse ;  /* 0x000000011212a824 */ /* 0x100fe200078e0a26 */
[C---:B------:R-:W-:Y:S01]  /*1bf0*/  ISETP.GT.U32.AND P2, PT, R38.reuse, R27, PT ;  /* 0x0000001b2600720c */ /* 0x040fe20003f44070 */
[--C-:B------:R-:W-:Y:S01]  /*1c00*/  @!P3 IMAD.IADD R19, R19, 0x1, -R38.reuse ;  /* 0x000000011313b824 */ /* 0x100fe200078e0a26 */
[----:B------:R-:W-:Y:S01]  /*1c10*/  ISETP.GT.U32.AND P3, PT, R38, R28, PT ;  /* 0x0000001c2600720c */ /* 0x000fe20003f64070 */
[--C-:B------:R-:W-:Y:S01]  /*1c20*/  @!P4 IMAD.IADD R20, R20, 0x1, -R38.reuse ;  /* 0x000000011414c824 */ /* 0x100fe200078e0a26 */
[C---:B------:R-:W-:Y:S01]  /*1c30*/  ISETP.GT.U32.AND P4, PT, R38.reuse, R29, PT ;  /* 0x0000001d2600720c */ /* 0x040fe20003f84070 */
[----:B------:R-:W-:Y:S01]  /*1c40*/  @!P5 IMAD.IADD R21, R21, 0x1, -R38 ;  /* 0x000000011515d824 */ /* 0x000fe200078e0a26 */
[C---:B------:R-:W-:Y:S01]  /*1c50*/  ISETP.GT.U32.AND P5, PT, R38.reuse, R30, PT ;  /* 0x0000001e2600720c */ /* 0x040fe20003fa4070 */
[----:B------:R-:W-:Y:S02]  /*1c60*/  IMAD.MOV R4, RZ, RZ, -R4 ;  /* 0x000000ffff047224 */ /* 0x000fe400078e0a04 */
[----:B------:R-:W-:Y:S01]  /*1c70*/  @!P0 IMAD.IADD R25, R25, 0x1, -R38 ;  /* 0x0000000119198824 */ /* 0x000fe200078e0a26 */
[C---:B------:R-:W-:Y:S01]  /*1c80*/  ISETP.GT.U32.AND P0, PT, R38.reuse, R32, PT ;  /* 0x000000202600720c */ /* 0x040fe20003f04070 */
[----:B------:R-:W-:-:S02]  /*1c90*/  IMAD R4, R38, R4, R39 ;  /* 0x0000000426047224 */ /* 0x000fc400078e0227 */
[----:B------:R-:W-:Y:S02]  /*1ca0*/  IMAD R34, R38, R34, R41 ;  /* 0x0000002226227224 */ /* 0x000fe400078e0229 */
        /* <DEDUP_REMOVED lines=12> */
[----:B------:R-:W-:-:S02]  /*1d70*/  IMAD.MOV R2, RZ, RZ, -R2 ;  /* 0x000000ffff027224 */ /* 0x000fc400078e0a02 */
[--C-:B------:R-:W-:Y:S02]  /*1d80*/  @!P0 IMAD.IADD R32, R32, 0x1, -R38.reuse ;  /* 0x0000000120208824 */ /* 0x100fe400078e0a26 */
[----:B------:R-:W-:Y:S01]  /*1d90*/  IMAD R35, R38, R2, R35 ;  /* 0x0000000226237224 */ /* 0x000fe200078e0223 */
[----:B------:R-:W-:Y:S01]  /*1da0*/  SHF.R.S32.HI R2, RZ, 0x1f, R69 ;  /* 0x0000001fff027819 */ /* 0x000fe20000011445 */
[--C-:B------:R-:W-:Y:S01]  /*1db0*/  @!P1 IMAD.IADD R4, R4, 0x1, -R38.reuse ;  /* 0x0000000104049824 */ /* 0x100fe200078e0a26 */
        /* <DEDUP_REMOVED lines=11> */
[----:B------:R-:W-:Y:S01]  /*1e70*/  IMAD R94, R222, UR8, RZ ;  /* 0x00000008de5e7c24 */ /* 0x000fe2000f8e02ff */
[----:B------:R-:W-:Y:S01]  /*1e80*/  ISETP.GT.U32.AND P6, PT, R38, R26, PT ;  /* 0x0000001a2600720c */ /* 0x000fe20003fc4070 */
[--C-:B------:R-:W-:Y:S01]  /*1e90*/  @!P1 IMAD.IADD R32, R32, 0x1, -R38.reuse ;  /* 0x0000000120209824 */ /* 0x100fe200078e0a26 */
[----:B------:R-:W-:Y:S01]  /*1ea0*/  ISETP.GE.AND P1, PT, R57, RZ, PT ;  /* 0x000000ff3900720c */ /* 0x000fe20003f26270 */
        /* <DEDUP_REMOVED lines=8> */
[--C-:B------:R-:W-:Y:S01]  /*1f30*/  @!P5 IMAD.IADD R30, R30, 0x1, -R38.reuse ;  /* 0x000000011e1ed824 */ /* 0x100fe200078e0a26 */
[----:B------:R-:W-:Y:S01]  /*1f40*/  ISETP.GT.U32.AND P5, PT, R38, R35, PT ;  /* 0x000000232600720c */ /* 0x000fe20003fa4070 */
[--C-:B------:R-:W-:Y:S01]  /*1f50*/  @!P6 IMAD.IADD R26, R26, 0x1, -R38.reuse ;  /* 0x000000011a1ae824 */ /* 0x100fe200078e0a26 */
[----:B------:R-:W-:Y:S01]  /*1f60*/  ISETP.GE.AND P6, PT, R217, RZ, PT ;  /* 0x000000ffd900720c */ /* 0x000fe20003fc6270 */
[----:B------:R-:W-:Y:S01]  /*1f70*/  @!P1 IMAD.MOV R3, RZ, RZ, -R3 ;  /* 0x000000ffff039224 */ /* 0x000fe200078e0a03 */
[----:B------:R-:W-:Y:S01]  /*1f80*/  ISETP.GE.AND P1, PT, R62, RZ, PT ;  /* 0x000000ff3e00720c */ /* 0x000fe20003f26270 */
[--C-:B------:R-:W-:Y:S01]  /*1f90*/  @!P0 IMAD.IADD R31, R31, 0x1, -R38.reuse ;  /* 0x000000011f1f8824 */ /* 0x100fe200078e0a26 */
[----:B------:R-:W-:Y:S01]  /*1fa0*/  ISETP.NE.AND P0, PT, R22, RZ, PT ;  /* 0x000000ff1600720c */ /* 0x000fe20003f05270 */
[--C-:B------:R-:W-:Y:S01]  /*1fb0*/  @!P2 IMAD.IADD R33, R33, 0x1, -R38.reuse ;  /* 0x000000012121a824 */ /* 0x100fe200078e0a26 */
[----:B------:R-:W-:Y:S01]  /*1fc0*/  ISETP.GE.AND P2, PT, R58, RZ, PT ;  /* 0x000000ff3a00720c */ /* 0x000fe20003f46270 */
[--C-:B------:R-:W-:Y:S01]  /*1fd0*/  @!P3 IMAD.IADD R34, R34, 0x1, -R38.reuse ;  /* 0x000000012222b824 */ /* 0x100fe200078e0a26 */
[----:B------:R-:W-:Y:S01]  /*1fe0*/  ISETP.GE.AND P3, PT, R60, RZ, PT ;  /* 0x000000ff3c00720c */ /* 0x000fe20003f66270 */
[--C-:B------:R-:W-:Y:S01]  /*1ff0*/  @!P4 IMAD.IADD R4, R4, 0x1, -R38.reuse ;  /* 0x000000010404c824 */ /* 0x100fe200078e0a26 */
[----:B------:R-:W-:Y:S01]  /*2000*/  ISETP.GE.AND P4, PT, R61, RZ, PT ;  /* 0x000000ff3d00720c */ /* 0x000fe20003f86270 */
[----:B------:R-:W-:Y:S01]  /*2010*/  @!P5 IMAD.IADD R35, R35, 0x1, -R38 ;  /* 0x000000012323d824 */ /* 0x000fe200078e0a26 */
[----:B------:R-:W-:Y:S01]  /*2020*/  ISETP.GE.AND P5, PT, R59, RZ, PT ;  /* 0x000000ff3b00720c */ /* 0x000fe20003fa6270 */
[----:B------:R-:W-:Y:S01]  /*2030*/  @!P6 IMAD.MOV R0, RZ, RZ, -R0 ;  /* 0x000000ffff00e224 */ /* 0x000fe200078e0a00 */
[----:B------:R-:W-:Y:S01]  /*2040*/  ISETP.GE.AND P6, PT, R216, RZ, PT ;  /* 0x000000ffd800720c */ /* 0x000fe20003fc6270 */
[----:B------:R-:W-:Y:S01]  /*2050*/  @!P1 IMAD.MOV R9, RZ, RZ, -R9 ;  /* 0x000000ffff099224 */ /* 0x000fe200078e0a09 */
[----:B------:R-:W-:Y:S01]  /*2060*/  ISETP.GE.AND P1, PT, R189, RZ, PT ;  /* 0x000000ffbd00720c */ /* 0x000fe20003f26270 */
[----:B------:R-:W-:Y:S01]  /*2070*/  IMAD R93, R223, UR8, RZ ;  /* 0x00000008df5d7c24 */ /* 0x000fe2000f8e02ff */
[----:B------:R-:W-:Y:S01]  /*2080*/  @!P0 LOP3.LUT R0, RZ, R22, RZ, 0x33, !PT ;  /* 0x00000016ff008212 */ /* 0x000fe200078e33ff */
[----:B------:R-:W-:Y:S01]  /*2090*/  @!P2 IMAD.MOV R5, RZ, RZ, -R5 ;  /* 0x000000ffff05a224 */ /* 0x000fe200078e0a05 */
[----:B------:R-:W-:Y:S01]  /*20a0*/  ISETP.GE.AND P2, PT, R185, RZ, PT ;  /* 0x000000ffb900720c */ /* 0x000fe20003f46270 */
[----:B------:R-:W-:Y:S01]  /*20b0*/  @!P3 IMAD.MOV R7, RZ, RZ, -R7 ;  /* 0x000000ffff07b224 */ /* 0x000fe200078e0a07 */
[----:B------:R-:W-:Y:S01]  /*20c0*/  ISETP.GE.AND P3, PT, R187, RZ, PT ;  /* 0x000000ffbb00720c */ /* 0x000fe20003f66270 */
[----:B------:R-:W-:Y:S01]  /*20d0*/  @!P4 IMAD.MOV R8, RZ, RZ, -R8 ;  /* 0x000000ffff08c224 */ /* 0x000fe200078e0a08 */
[----:B------:R-:W-:Y:S01]  /*20e0*/  ISETP.GE.AND P4, PT, R188, RZ, PT ;  /* 0x000000ffbc00720c */ /* 0x000fe20003f86270 */
[----:B------:R-:W-:Y:S01]  /*20f0*/  @!P5 IMAD.MOV R6, RZ, RZ, -R6 ;  /* 0x000000ffff06d224 */ /* 0x000fe200078e0a06 */
[----:B------:R-:W-:Y:S01]  /*2100*/  ISETP.GE.AND P5, PT, R186, RZ, PT ;  /* 0x000000ffba00720c */ /* 0x000fe20003fa6270 */
[----:B------:R-:W-:Y:S01]  /*2110*/  IMAD R0, R0, UR4, RZ ;  /* 0x0000000400007c24 */ /* 0x000fe2000f8e02ff */
[----:B------:R-:W-:Y:S01]  /*2120*/  LEA.HI R69, R2, R69, RZ, 0x7 ;  /* 0x0000004502457211 */ /* 0x000fe200078f38ff */
[----:B------:R-:W-:Y:S01]  /*2130*/  @!P1 IMAD.MOV R14, RZ, RZ, -R14 ;  /* 0x000000ffff0e9224 */ /* 0x000fe200078e0a0e */
[----:B------:R-:W-:Y:S01]  /*2140*/  ISETP.GE.AND P1, PT, R198, RZ, PT ;  /* 0x000000ffc600720c */ /* 0x000fe20003f26270 */
[----:B------:R-:W-:Y:S01]  /*2150*/  ULDC UR4, c[0x0][0x240] ;  /* 0x0000900000047ab9 */ /* 0x000fe20000000800 */
[----:B------:R-:W-:Y:S01]  /*2160*/  ISETP.NE.AND P0, PT, R23, RZ, PT ;  /* 0x000000ff1700720c */ /* 0x000fe20003f05270 */
        /* <DEDUP_REMOVED lines=8> */
[----:B------:R-:W-:Y:S01]  /*21f0*/  @!P6 IMAD.MOV R36, RZ, RZ, -R36 ;  /* 0x000000ffff24e224 */ /* 0x000fe200078e0a24 */
[----:B------:R-:W-:Y:S01]  /*2200*/  LOP3.LUT R2, RZ, R23, RZ, 0x33, !PT ;  /* 0x00000017ff027212 */ /* 0x000fe200078e33ff */
[----:B------:R-:W-:Y:S01]  /*2210*/  @!P1 IMAD.MOV R19, RZ, RZ, -R19 ;  /* 0x000000ffff139224 */ /* 0x000fe200078e0a13 */
[----:B------:R-:W-:Y:S01]  /*2220*/  ISETP.GE.AND P1, PT, R204, RZ, PT ;  /* 0x000000ffcc00720c */ /* 0x000fe20003f26270 */
[----:B------:R-:W-:Y:S01]  /*2230*/  IMAD R95, R221, UR8, RZ ;  /* 0x00000008dd5f7c24 */ /* 0x000fe2000f8e02ff */
[----:B------:R-:W-:Y:S01]  /*2240*/  SEL R3, R2, R3, !P0 ;  /* 0x0000000302037207 */ /* 0x000fe20004000000 */
        /* <DEDUP_REMOVED lines=9> */
[----:B------:R-:W-:Y:S01]  /*22e0*/  SEL R5, R2, R5, !P0 ;  /* 0x0000000502057207 */ /* 0x000fe20004000000 */
        /* <DEDUP_REMOVED lines=29> */
[----:B------:R-:W-:Y:S01]  /*24c0*/  LEA R120, P1, R0, UR6, 0x1 ;  /* 0x0000000600787c11 */ /* 0x000fe2000f8208ff */
[----:B------:R-:W-:Y:S01]  /*24d0*/  IMAD R9, R9, UR4, RZ ;  /* 0x0000000409097c24 */ /* 0x000fe2000f8e02ff */
[C---:B------:R-:W-:Y:S01]  /*24e0*/  SEL R11, R2.reuse, R11, !P0 ;  /* 0x0000000b020b7207 */ /* 0x040fe20004000000 */
[----:B------:R-:W-:Y:S01]  /*24f0*/  @!P2 IMAD.MOV R32, RZ, RZ, -R32 ;  /* 0x000000ffff20a224 */ /* 0x000fe200078e0a20 */
[C---:B------:R-:W-:Y:S01]  /*2500*/  SEL R8, R2.reuse, R8, !P0 ;  /* 0x0000000802087207 */ /* 0x040fe20004000000 */
[----:B------:R-:W-:Y:S01]  /*2510*/  @!P3 IMAD.MOV R34, RZ, RZ, -R34 ;  /* 0x000000ffff22b224 */ /* 0x000fe200078e0a22 */
[C---:B------:R-:W-:Y:S01]  /*2520*/  SEL R12, R2.reuse, R12, !P0 ;  /* 0x0000000c020c7207 */ /* 0x040fe20004000000 */
[----:B------:R-:W-:Y:S01]  /*2530*/  @!P4 IMAD.MOV R35, RZ, RZ, -R35 ;  /* 0x000000ffff23c224 */ /* 0x000fe200078e0a23 */
[C---:B------:R-:W-:Y:S01]  /*2540*/  SEL R13, R2.reuse, R13, !P0 ;  /* 0x0000000d020d7207 */ /* 0x040fe20004000000 */
[----:B------:R-:W-:Y:S01]  /*2550*/  @!P5 IMAD.MOV R33, RZ, RZ, -R33 ;  /* 0x000000ffff21d224 */ /* 0x000fe200078e0a21 */
[----:B------:R-:W-:Y:S01]  /*2560*/  SEL R14, R2, R14, !P0 ;  /* 0x0000000e020e7207 */ /* 0x000fe20004000000 */
[----:B------:R-:W-:Y:S01]  /*2570*/  IMAD R10, R10, UR4, RZ ;  /* 0x000000040a0a7c24 */ /* 0x000fe2000f8e02ff */
[----:B------:R-:W-:Y:S01]  /*2580*/  LEA.HI.X.SX32 R121, R0, UR7, 0x1, P1 ;  /* 0x0000000700797c11 */ /* 0x000fe200088f0eff */
[----:B------:R-:W-:Y:S01]  /*2590*/  ULDC.64 UR6, c[0x0][0x218] ;  /* 0x0000860000067ab9 */ /* 0x000fe20000000a00 */
[C---:B------:R-:W-:Y:S01]  /*25a0*/  SEL R21, R2.reuse, R21, !P0 ;  /* 0x0000001502157207 */ /* 0x040fe20004000000 */
[----:B------:R-:W-:Y:S01]  /*25b0*/  IMAD R11, R11, UR4, RZ ;  /* 0x000000040b0b7c24 */ /* 0x000fe2000f8e02ff */
[----:B------:R-:W-:Y:S01]  /*25c0*/  SEL R15, R2, R15, !P0 ;  /* 0x0000000f020f7207 */ /* 0x000fe20004000000 */
[----:B------:R-:W-:Y:S01]  /*25d0*/  IMAD R8, R8, UR4, RZ ;  /* 0x0000000408087c24 */ /* 0x000fe2000f8e02ff */
[----:B------:R-:W-:Y:S01]  /*25e0*/  SEL R16, R2, R16, !P0 ;  /* 0x0000001002107207 */ /* 0x000fe20004000000 */
[----:B------:R-:W-:Y:S01]  /*25f0*/  IMAD R0, R12, UR4, RZ ;  /* 0x000000040c007c24 */ /* 0x000fe2000f8e02ff */
[----:B------:R-:W-:Y:S01]  /*2600*/  SEL R17, R2, R17, !P0 ;  /* 0x0000001102117207 */ /* 0x000fe20004000000 */
[----:B------:R-:W-:Y:S01]  /*2610*/  IMAD R37, R14, UR4, RZ ;  /* 0x000000040e257c24 */ /* 0x000fe2000f8e02ff */
[C---:B------:R-:W-:Y:S01]  /*2620*/  SEL R18, R2.reuse, R18, !P0 ;  /* 0x0000001202127207 */ /* 0x040fe20004000000 */
[----:B------:R-:W-:Y:S01]  /*2630*/  IMAD R40, R21, UR4, RZ ;  /* 0x0000000415287c24 */ /* 0x000fe2000f8e02ff */
[C---:B------:R-:W-:Y:S01]  /*2640*/  SEL R19, R2.reuse, R19, !P0 ;  /* 0x0000001302137207 */ /* 0x040fe20004000000 */
[----:B------:R-:W-:Y:S01]  /*2650*/  IMAD R156, R17, UR4, RZ ;  /* 0x00000004119c7c24 */ /* 0x000fe2000f8e02ff */
[----:B------:R-:W-:Y:S01]  /*2660*/  SEL R20, R2, R20, !P0 ;  /* 0x0000001402147207 */ /* 0x000fe20004000000 */
        /* <DEDUP_REMOVED lines=29> */
[----:B------:R-:W-:Y:S01]  /*2840*/  LEA R56, P4, R3, UR6, 0x1 ;  /* 0x0000000603387c11 */ /* 0x000fe2000f8808ff */
[----:B------:R-:W-:Y:S01]  /*2850*/  IMAD R144, R4, UR4, RZ ;  /* 0x0000000404907c24 */ /* 0x000fe2000f8e02ff */
[----:B------:R-:W-:Y:S01]  /*2860*/  LEA R149, P3, R5, UR6, 0x1 ;  /* 0x0000000605957c11 */ /* 0x000fe2000f8608ff */
[----:B------:R-:W-:Y:S01]  /*2870*/  IMAD R33, R33, UR4, RZ ;  /* 0x0000000421217c24 */ /* 0x000fe2000f8e02ff */
[----:B------:R-:W-:Y:S01]  /*2880*/  LEA R171, P2, R6, UR6, 0x1 ;  /* 0x0000000606ab7c11 */ /* 0x000fe2000f8408ff */
[----:B------:R-:W-:Y:S01]  /*2890*/  IMAD R34, R34, UR4, RZ ;  /* 0x0000000422227c24 */ /* 0x000fe2000f8e02ff */
[----:B------:R-:W-:Y:S01]  /*28a0*/  LEA R170, P1, R7, UR6, 0x1 ;  /* 0x0000000607aa7c11 */ /* 0x000fe2000f8208ff */
[----:B------:R-:W-:Y:S01]  /*28b0*/  IMAD R35, R35, UR4, RZ ;  /* 0x0000000423237c24 */ /* 0x000fe2000f8e02ff */
[----:B------:R-:W-:Y:S01]  /*28c0*/  LEA.HI.X.SX32 R21, R3, UR7, 0x1, P4 ;  /* 0x0000000703157c11 */ /* 0x000fe2000a0f0eff */
        /* <DEDUP_REMOVED lines=9> */
[----:B------:R-:W-:Y:S01]  /*2960*/  LEA.HI.X.SX32 R150, R6, UR7, 0x1, P2 ;  /* 0x0000000706967c11 */ /* 0x000fe200090f0eff */
        /* <DEDUP_REMOVED lines=24> */
[----:B------:R-:W-:Y:S01]  /*2af0*/  UMOV UR4, URZ ;  /* 0x0000003f00047c82 */ /* 0x000fe20008000000 */
        /* <DEDUP_REMOVED lines=18> */
[----:B------:R-:W-:-:S02]  /*2c20*/  LEA.HI.X.SX32 R156, R156, UR7, 0x1, P5 ;  /* 0x000000079c9c7c11 */ /* 0x000fc4000a8f0eff */
[----:B------:R-:W-:Y:S02]  /*2c30*/  CS2R R36, SRZ ;  /* 0x0000000000247805 */ /* 0x000fe4000001ff00 */
[----:B------:R-:W-:Y:S02]  /*2c40*/  LEA.HI.X.SX32 R159, R159, UR7, 0x1, P4 ;  /* 0x000000079f9f7c11 */ /* 0x000fe4000a0f0eff */
[----:B------:R-:W-:Y:S02]  /*2c50*/  CS2R R38, SRZ ;  /* 0x0000000000267805 */ /* 0x000fe4000001ff00 */
[----:B------:R-:W-:Y:S01]  /*2c60*/  LEA.HI.X.SX32 R160, R160, UR7, 0x1, P3 ;  /* 0x00000007a0a07c11 */ /* 0x000fe200098f0eff */
[----:B------:R-:W-:Y:S01]  /*2c70*/  IMAD R64, R64, UR8, RZ ;  /* 0x0000000840407c24 */ /* 0x000fe2000f8e02ff */
[----:B------:R-:W-:Y:S01]  /*2c80*/  LEA.HI.X.SX32 R162, R162, UR7, 0x1, P2 ;  /* 0x00000007a2a27c11 */ /* 0x000fe200090f0eff */
[----:B------:R-:W-:Y:S01]  /*2c90*/  IMAD R65, R65, UR8, RZ ;  /* 0x0000000841417c24 */ /* 0x000fe2000f8e02ff */
[----:B------:R-:W-:-:S02]  /*2ca0*/  LEA.HI.X.SX32 R3, R40, UR7, 0x1, P1 ;  /* 0x0000000728037c11 */ /* 0x000fc400088f0eff */
[----:B------:R-:W-:Y:S02]  /*2cb0*/  CS2R R40, SRZ ;  /* 0x0000000000287805 */ /* 0x000fe4000001ff00 */
        /* <DEDUP_REMOVED lines=16> */
[----:B------:R-:W-:-:S02]  /*2dc0*/  LEA.HI.X.SX32 R0, R25, UR7, 0x1, P6 ;  /* 0x0000000719007c11 */ /* 0x000fc4000b0f0eff */
[----:B------:R-:W-:Y:S02]  /*2dd0*/  CS2R R24, SRZ ;  /* 0x0000000000187805 */ /* 0x000fe4000001ff00 */
[----:B------:R-:W-:Y:S01]  /*2de0*/  LEA.HI.X.SX32 R124, R26, UR7, 0x1, P5 ;  /* 0x000000071a7c7c11 */ /* 0x000fe2000a8f0eff */
[----:B------:R-:W-:Y:S01]  /*2df0*/  IMAD R90, R90, UR8, RZ ;  /* 0x000000085a5a7c24 */ /* 0x000fe2000f8e02ff */
[----:B------:R-:W-:Y:S02]  /*2e00*/  LEA.HI.X.SX32 R127, R27, UR7, 0x1, P4 ;  /* 0x000000071b7f7c11 */ /* 0x000fe4000a0f0eff */
[----:B------:R-:W-:Y:S02]  /*2e10*/  CS2R R26, SRZ ;  /* 0x00000000001a7805 */ /* 0x000fe4000001ff00 */
[----:B------:R-:W-:Y:S01]  /*2e20*/  LEA.HI.X.SX32 R129, R28, UR7, 0x1, P3 ;  /* 0x000000071c817c11 */ /* 0x000fe200098f0eff */
[----:B------:R-:W-:Y:S01]  /*2e30*/  IMAD R89, R89, UR8, RZ ;  /* 0x0000000859597c24 */ /* 0x000fe2000f8e02ff */
[----:B------:R-:W-:-:S02]  /*2e40*/  LEA.HI.X.SX32 R131, R29, UR7, 0x1, P2 ;  /* 0x000000071d837c11 */ /* 0x000fc400090f0eff */
[----:B------:R-:W-:Y:S02]  /*2e50*/  CS2R R28, SRZ ;  /* 0x00000000001c7805 */ /* 0x000fe4000001ff00 */
        /* <DEDUP_REMOVED lines=15> */
[----:B------:R-:W-:Y:S01]  /*2f50*/  UIADD3 UR6, UP0, UR18, 0x2, URZ ;  /* 0x0000000212067890 */ /* 0x000fe2000ff1e03f */
        /* <DEDUP_REMOVED lines=12> */
[----:B------:R-:W-:Y:S01]  /*3020*/  LEA.HI.X.SX32 R146, R146, UR7, 0x1, P1 ;  /* 0x0000000792927c11 */ /* 0x000fe200088f0eff */
[----:B------:R-:W-:Y:S01]  /*3030*/  UIADD3.X UR7, UR4, 0x40000040, URZ, UP0, !UPT ;  /* 0x4000004004077890 */ /* 0x000fe200087fe43f */
[----:B------:R-:W-:Y:S01]  /*3040*/  SHF.R.S32.HI R69, RZ, 0x7, R69 ;  /* 0x00000007ff457819 */ /* 0x000fe20000011445 */
[----:B------:R-:W-:Y:S02]  /*3050*/  IMAD R78, R78, UR8, RZ ;  /* 0x000000084e4e7c24 */ /* 0x000fe4000f8e02ff */
[----:B------:R-:W-:Y:S01]  /*3060*/  IMAD R77, R77, UR8, RZ ;  /* 0x000000084d4d7c24 */ /* 0x000fe2000f8e02ff */
[----:B------:R-:W-:Y:S01]  /*3070*/  UIADD3.64 UR22, UR6, 0x2, URZ ;  /* 0x0000000206167897 */ /* 0x000fe2000fffe03f */
        /* <DEDUP_REMOVED lines=10> */
[----:B------:R-:W-:-:S02]  /*3120*/  IMAD R71, R71, UR8, RZ ;  /* 0x0000000847477c24 */ /* 0x000fc4000f8e02ff */
[----:B------:R-:W-:-:S09]  /*3130*/  IMAD R70, R70, UR8, RZ ;  /* 0x0000000846467c24 */ /* 0x000fd2000f8e02ff */
.L_x_1:
[C---:B------:R-:W-:Y:S01]  /*3140*/  LOP3.LUT R72, R63.reuse, 0x4, RZ, 0xfc, !PT ;  /* 0x000000043f487812 */ /* 0x040fe200078efcff */
[----:B------:R-:W-:Y:S01]  /*3150*/  ULDC UR4, c[0x0][0x238] ;  /* 0x00008e0000047ab9 */ /* 0x000fe20000000800 */
[C---:B------:R-:W-:Y:S01]  /*3160*/  ISETP.GE.AND P0, PT, R63.reuse, UR40, PT ;  /* 0x000000283f007c0c */ /* 0x040fe2000bf06270 */
[----:B------:R-:W-:Y:S01]  /*3170*/  ULDC UR5, c[0x0][0x238] ;  /* 0x00008e0000057ab9 */ /* 0x000fe20000000800 */
[C---:B------:R-:W-:Y:S01]  /*3180*/  LOP3.LUT R73, R63.reuse, 0x2, RZ, 0xfc, !PT ;  /* 0x000000023f497812 */ /* 0x040fe200078efcff */
[----:B------:R-:W-:Y:S01]  /*3190*/  ULDC UR8, c[0x0][0x238] ;  /* 0x00008e0000087ab9 */ /* 0x000fe20000000800 */
[----:B------:R-:W-:Y:S01]  /*31a0*/  ISETP.GE.AND P2, PT, R72, UR40, PT ;  /* 0x0000002848007c0c */ /* 0x000fe2000bf46270 */
[----:B------:R-:W-:Y:S01]  /*31b0*/  IMAD R72, R63, UR42, RZ ;  /* 0x0000002a3f487c24 */ /* 0x000fe2000f8e02ff */
[----:B------:R-:W-:Y:S01]  /*31c0*/  ISETP.GE.AND P1, PT, R73, UR40, PT ;  /* 0x0000002849007c0c */ /* 0x000fe2000bf26270 */
[----:B------:R-:W-:Y:S01]  /*31d0*/  ULDC UR9, c[0x0][0x238] ;  /* 0x00008e0000097ab9 */ /* 0x000fe20000000800 */
[----:B------:R-:W-:Y:S01]  /*31e0*/  PRMT R179, RZ, 0x7610, R179 ;  /* 0x00007610ffb37816 */ /* 0x000fe200000000b3 */
[----:B------:R-:W-:Y:S01]  /*31f0*/  IMAD.WIDE R72, R72, 0x2, R120 ;  /* 0x0000000248487825 */ /* 0x000fe200078e0278 */
[----:B------:R-:W-:-:S02]  /*3200*/  LOP3.LUT R78, R63, 0x6, RZ, 0xfc, !PT ;  /* 0x000000063f4e7812 */ /* 0x000fc400078efcff */
[C---:B------:R-:W-:Y:S02]  /*3210*/  LOP3.LUT R76, R63.reuse, 0x4, RZ, 0xfc, !PT ;  /* 0x000000043f4c7812 */ /* 0x040fe400078efcff */
[----:B------:R0:W2:Y:S01]  /*3220*/  @!P0 LDG.E.U16 R179, desc[UR14][R72.64] ;  /* 0x0000000e48b38981 */ /* 0x0000a2000c1e1500 */
[----:B------:R-:W-:Y:S02]  /*3230*/  ISETP.GE.AND P0, PT, R78, UR40, PT ;  /* 0x000000284e007c0c */ /* 0x000fe4000bf06270 */
[C---:B------:R-:W-:Y:S01]  /*3240*/  LOP3.LUT R78, R63.reuse, 0xe, RZ, 0xfc, !PT ;  /* 0x0000000e3f4e7812 */ /* 0x040fe200078efcff */
[----:B------:R-:W-:Y:S01]  /*3250*/  IMAD R76, R76, UR4, RZ ;  /* 0x000000044c4c7c24 */ /* 0x000fe2000f8e02ff */
[C---:B------:R-:W-:Y:S01]  /*3260*/  LOP3.LUT R74, R63.reuse, 0x2, RZ, 0xfc, !PT ;  /* 0x000000023f4a7812 */ /* 0x040fe200078efcff */
[----:B------:R-:W-:Y:S01]  /*3270*/  ULDC UR4, c[0x0][0x238] ;  /* 0x00008e0000047ab9 */ /* 0x000fe20000000800 */
[----:B------:R-:W-:Y:S01]  /*3280*/  ISETP.GE.AND P4, PT, R78, UR40, PT ;  /* 0x000000284e007c0c */ /* 0x000fe2000bf86270 */
[----:B------:R-:W-:Y:S01]  /*3290*/  IMAD.WIDE R76, R76, 0x2, R120 ;  /* 0x000000024c4c7825 */ /* 0x000fe200078e0278 */
[----:B------:R-:W-:-:S02]  /*32a0*/  LOP3.LUT R78, R63, 0x6, RZ, 0xfc, !PT ;  /* 0x000000063f4e7812 */ /* 0x000fc400078efcff */
[----:B------:R-:W-:Y:S01]  /*32b0*/  PRMT R71, RZ, 0x7610, R71 ;  /* 0x00007610ff477816 */ /* 0x000fe20000000047 */
[----:B------:R-:W-:Y:S01]  /*32c0*/  IMAD R74, R74, UR5, RZ ;  /* 0x000000054a4a7c24 */ /* 0x000fe2000f8e02ff */
[C---:B------:R-:W-:Y:S01]  /*32d0*/  LOP3.LUT R84, R63.reuse, 0xe, RZ, 0xfc, !PT ;  /* 0x0000000e3f547812 */ /* 0x040fe200078efcff */
[----:B------:R-:W-:Y:S01]  /*32e0*/  IMAD R78, R78, UR4, RZ ;  /* 0x000000044e4e7c24 */ /* 0x000fe2000f8e02ff */
[----:B------:R-:W-:Y:S01]  /*32f0*/  PRMT R70, RZ, 0x7610, R70 ;  /* 0x00007610ff467816 */ /* 0x000fe20000000046 */
[----:B------:R-:W-:Y:S01]  /*3300*/  IMAD.WIDE R74, R74, 0x2, R120 ;  /* 0x000000024a4a7825 */ /* 0x000fe200078e0278 */
[----:B------:R1:W3:Y:S01]  /*3310*/  @!P2 LDG.E.U16 R71, desc[UR14][R76.64] ;  /* 0x0000000e4c47a981 */ /* 0x0002e2000c1e1500 */
[----:B0-----:R-:W-:Y:S01]  /*3320*/  PRMT R72, RZ, 0x7610, R72 ;  /* 0x00007610ff487816 */ /* 0x001fe20000000048 */
[----:B------:R-:W-:Y:S01]  /*3330*/  ULDC UR4, c[0x0][0x238] ;  /* 0x00008e0000047ab9 */ /* 0x000fe20000000800 */
[C---:B------:R-:W-:Y:S01]  /*3340*/  LOP3.LUT R79, R63.reuse, 0xc, RZ, 0xfc, !PT ;  /* 0x0000000c3f4f7812 */ /* 0x040fe200078efcff */
[----:B------:R-:W-:Y:S01]  /*3350*/  IMAD R84, R84, UR4, RZ ;  /* 0x0000000454547c24 */ /* 0x000fe2000f8e02ff */
[C---:B------:R-:W-:Y:S01]  /*3360*/  LOP3.LUT R86, R63.reuse, 0x10, RZ, 0xfc, !PT ;  /* 0x000000103f567812 */ /* 0x040fe200078efcff */
[----:B------:R0:W4:Y:S01]  /*3370*/  @!P1 LDG.E.U16 R70, desc[UR14][R74.64] ;  /* 0x0000000e4a469981 */ /* 0x000122000c1e1500 */
[C---:B------:R-:W-:Y:S01]  /*3380*/  LOP3.LUT R80, R63.reuse, 0xa, RZ, 0xfc, !PT ;  /* 0x0000000a3f507812 */ /* 0x040fe200078efcff */
[----:B------:R-:W-:Y:S01]  /*3390*/  ULDC UR5, c[0x0][0x238] ;  /* 0x00008e0000057ab9 */ /* 0x000fe20000000800 */
[--C-:B-1----:R-:W-:Y:S01]  /*33a0*/  IMAD.WIDE R76, R78, 0x2, R120.reuse ;  /* 0x000000024e4c7825 */ /* 0x102fe200078e0278 */
[----:B------:R-:W-:Y:S01]  /*33b0*/  LOP3.LUT R82, R63, 0xc, RZ, 0xfc, !PT ;  /* 0x0000000c3f527812 */ /* 0x000fe200078efcff */
[----:B------:R-:W-:Y:S01]  /*33c0*/  ULDC UR4, c[0x0][0x238] ;  /* 0x00008e0000047ab9 */ /* 0x000fe20000000800 */
[----:B------:R-:W-:Y:S01]  /*33d0*/  ISETP.GE.AND P3, PT, R79, UR40, PT ;  /* 0x000000284f007c0c */ /* 0x000fe2000bf66270 */
[----:B------:R-:W-:Y:S01]  /*33e0*/  IMAD.WIDE R84, R84, 0x2, R120 ;  /* 0x0000000254547825 */ /* 0x000fe200078e0278 */
[----:B------:R-:W5:Y:S01]  /*33f0*/  @!P0 LDG.E.U16 R72, desc[UR14][R76.64] ;  /* 0x0000000e4c488981 */ /* 0x000f62000c1e1500 */
[----:B0-----:R-:W-:-:S02]  /*3400*/  PRMT R75, RZ, 0x7610, R75 ;  /* 0x00007610ff4b7816 */ /* 0x001fc4000000004b */
[----:B------:R-:W-:Y:S02]  /*3410*/  ISETP.GE.AND P0, PT, R86, UR40, PT ;  /* 0x0000002856007c0c */ /* 0x000fe4000bf06270 */
[----:B------:R-:W-:Y:S02]  /*3420*/  ISETP.GE.AND P2, PT, R80, UR40, PT ;  /* 0x0000002850007c0c */ /* 0x000fe4000bf46270 */
[C---:B------:R-:W-:Y:S01]  /*3430*/  LOP3.LUT R86, R63.reuse, 0x18, RZ, 0xfc, !PT ;  /* 0x000000183f567812 */ /* 0x040fe200078efcff */
[----:B------:R-:W-:Y:S01]  /*3440*/  IMAD R82, R82, UR5, RZ ;  /* 0x0000000552527c24 */ /* 0x000fe2000f8e02ff */
[C---:B------:R-:W-:Y:S01]  /*3450*/  LOP3.LUT R81, R63.reuse, 0x8, RZ, 0xfc, !PT ;  /* 0x000000083f517812 */ /* 0x040fe200078efcff */
[----:B------:R-:W5:Y:S01]  /*3460*/  @!P4 LDG.E.U16 R75, desc[UR14][R84.64] ;  /* 0x0000000e544bc981 */ /* 0x000f62000c1e1500 */
[----:B------:R-:W-:Y:S01]  /*3470*/  IMAD R80, R80, UR8, RZ ;  /* 0x0000000850507c24 */ /* 0x000fe2000f8e02ff */
[----:B------:R-:W-:Y:S01]  /*3480*/  ISETP.GE.AND P4, PT, R86, UR40, PT ;  /* 0x0000002856007c0c */ /* 0x000fe2000bf86270 */
[----:B------:R-:W-:Y:S01]  /*3490*/  IMAD.WIDE R82, R82, 0x2, R120 ;  /* 0x0000000252527825 */ /* 0x000fe200078e0278 */
[----:B------:R-:W-:Y:S01]  /*34a0*/  LOP3.LUT R86, R63, 0x10, RZ, 0xfc, !PT ;  /* 0x000000103f567812 */ /* 0x000fe200078efcff */
[----:B------:R-:W-:Y:S01]  /*34b0*/  ULDC UR8, c[0x0][0x238] ;  /* 0x00008e0000087ab9 */ /* 0x000fe20000000800 */
[----:B------:R-:W-:Y:S01]  /*34c0*/  PRMT R74, RZ, 0x7610, R74 ;  /* 0x00007610ff4a7816 */ /* 0x000fe2000000004a */
[----:B------:R-:W-:Y:S01]  /*34d0*/  ULDC UR5, c[0x0][0x238] ;  /* 0x00008e0000057ab9 */ /* 0x000fe20000000800 */
[----:B------:R-:W-:Y:S01]  /*34e0*/  ISETP.GE.AND P1, PT, R81, UR40, PT ;  /* 0x0000002851007c0c */ /* 0x000fe2000bf26270 */
[----:B------:R-:W-:Y:S01]  /*34f0*/  IMAD.WIDE R80, R80, 0x2, R120 ;  /* 0x0000000250507825 */ /* 0x000fe200078e0278 */
[----:B------:R-:W-:-:S02]  /*3500*/  PRMT R73, RZ, 0x7610, R73 ;  /* 0x00007610ff497816 */ /* 0x000fc40000000049 */
[C---:B------:R-:W-:Y:S01]  /*3510*/  LOP3.LUT R78, R63.reuse, 0x8, RZ, 0xfc, !PT ;  /* 0x000000083f4e7812 */ /* 0x040fe200078efcff */
[----:B------:R-:W-:Y:S01]  /*3520*/  IMAD R86, R86, UR4, RZ ;  /* 0x0000000456567c24 */ /* 0x000fe2000f8e02ff */
[C---:B------:R-:W-:Y:S01]  /*3530*/  LOP3.LUT R87, R63.reuse, 0x16, RZ, 0xfc, !PT ;  /* 0x000000163f577812 */ /* 0x040fe200078efcff */
[----:B------:R-:W5:Y:S01]  /*3540*/  @!P3 LDG.E.U16 R74, desc[UR14][R82.64] ;  /* 0x0000000e524ab981 */ /* 0x000f62000c1e1500 */
[----:B------:R-:W-:Y:S01]  /*3550*/  LOP3.LUT R88, R63, 0x14, RZ, 0xfc, !PT ;  /* 0x000000143f587812 */ /* 0x000fe200078efcff */
[----:B------:R-:W-:Y:S01]  /*3560*/  IMAD R78, R78, UR9, RZ ;  /* 0x000000094e4e7c24 */ /* 0x000fe2000f8e02ff */
[----:B------:R-:W-:Y:S01]  /*3570*/  ISETP.GE.AND P3, PT, R87, UR40, PT ;  /* 0x0000002857007c0c */ /* 0x000fe2000bf66270 */
[----:B------:R0:W3:Y:S01]  /*3580*/  @!P2 LDG.E.U16 R73, desc[UR14][R80.64] ;  /* 0x0000000e5049a981 */ /* 0x0000e2000c1e1500 */
[C---:B------:R-:W-:Y:S01]  /*3590*/  LOP3.LUT R87, R63.reuse, 0x14, RZ, 0xfc, !PT ;  /* 0x000000143f577812 */ /* 0x040fe200078efcff */
[----:B------:R-:W-:Y:S01]  /*35a0*/  IMAD.WIDE R78, R78, 0x2, R120 ;  /* 0x000000024e4e7825 */ /* 0x000fe200078e0278 */
[----:B------:R-:W-:Y:S01]  /*35b0*/  PRMT R137, RZ, 0x7610, R137 ;  /* 0x00007610ff897816 */ /* 0x000fe20000000089 */
[----:B------:R-:W-:Y:S01]  /*35c0*/  ULDC UR9, c[0x0][0x238] ;  /* 0x00008e0000097ab9 */ /* 0x000fe20000000800 */
[C---:B------:R-:W-:Y:S01]  /*35d0*/  LOP3.LUT R89, R63.reuse, 0x12, RZ, 0xfc, !PT ;  /* 0x000000123f597812 */ /* 0x040fe200078efcff */
[----:B------:R-:W-:Y:S01]  /*35e0*/  ULDC UR4, c[0x0][0x238] ;  /* 0x00008e0000047ab9 */ /* 0x000fe20000000800 */
[----:B0-----:R-:W-:Y:S01]  /*35f0*/  IMAD.WIDE R80, R86, 0x2, R120 ;  /* 0x0000000256507825 */ /* 0x001fe200078e0278 */
[----:B------:R-:W-:Y:S01]  /*3600*/  LOP3.LUT R86, R63, 0x16, RZ, 0xfc, !PT ;  /* 0x000000163f567812 */ /* 0x000fe200078efcff */
[----:B------:R0:W4:Y:S01]  /*3610*/  @!P1 LDG.E.U16 R137, desc[UR14][R78.64] ;  /* 0x0000000e4e899981 */ /* 0x000122000c1e1500 */
[----:B------:R-:W-:Y:S01]  /*3620*/  ISETP.GE.AND P2, PT, R88, UR40, PT ;  /* 0x0000002858007c0c */ /* 0x000fe2000bf46270 */
[----:B------:R-:W-:Y:S01]  /*3630*/  IMAD R87, R87, UR8, RZ ;  /* 0x0000000857577c24 */ /* 0x000fe2000f8e02ff */
[----:B------:R-:W-:Y:S01]  /*3640*/  LOP3.LUT R88, R63, 0x18, RZ, 0xfc, !PT ;  /* 0x000000183f587812 */ /* 0x000fe200078efcff */
[----:B------:R-:W-:Y:S01]  /*3650*/  IMAD R86, R86, UR5, RZ ;  /* 0x0000000556567c24 */ /* 0x000fe2000f8e02ff */
[C---:B------:R-:W-:Y:S01]  /*3660*/  ISETP.GE.AND P1, PT, R89.reuse, UR40, PT ;  /* 0x0000002859007c0c */ /* 0x040fe2000bf26270 */
[----:B------:R-:W-:Y:S01]  /*3670*/  IMAD R89, R89, UR9, RZ ;  /* 0x0000000959597c24 */ /* 0x000fe2000f8e02ff */
[----:B------:R-:W-:Y:S01]  /*3680*/  PRMT R139, RZ, 0x7610, R139 ;  /* 0x00007610ff8b7816 */ /* 0x000fe2000000008b */
[----:B------:R-:W-:Y:S01]  /*3690*/  IMAD.WIDE R84, R87, 0x2, R120 ;  /* 0x0000000257547825 */ /* 0x000fe200078e0278 */
[----:B------:R-:W-:Y:S01]  /*36a0*/  PRMT R77, RZ, 0x7610, R77 ;  /* 0x00007610ff4d7816 */ /* 0x000fe2000000004d */
[----:B------:R-:W-:Y:S01]  /*36b0*/  ULDC UR8, c[0x0][0x238] ;  /* 0x00008e0000087ab9 */ /* 0x000fe20000000800 */
[----:B0-----:R-:W-:Y:S01]  /*36c0*/  PRMT R78, RZ, 0x7610, R78 ;  /* 0x00007610ff4e7816 */ /* 0x001fe2000000004e */
[----:B------:R-:W-:Y:S01]  /*36d0*/  IMAD R88, R88, UR4, RZ ;  /* 0x0000000458587c24 */ /* 0x000fe2000f8e02ff */
[C---:B------:R-:W-:Y:S01]  /*36e0*/  LOP3.LUT R90, R63.reuse, 0x1a, RZ, 0xfc, !PT ;  /* 0x0000001a3f5a7812 */ /* 0x040fe200078efcff */
[----:B------:R-:W-:Y:S01]  /*36f0*/  IMAD.WIDE R86, R86, 0x2, R120 ;  /* 0x0000000256567825 */ /* 0x000fe200078e0278 */
[----:B------:R-:W-:Y:S01]  /*3700*/  LOP3.LUT R91, R63, 0x20, RZ, 0xfc, !PT ;  /* 0x000000203f5b7812 */ /* 0x000fe200078efcff */
[----:B------:R-:W5:Y:S01]  /*3710*/  @!P0 LDG.E.U16 R139, desc[UR14][R80.64] ;  /* 0x0000000e508b8981 */ /* 0x000f62000c1e1500 */
[----:B------:R-:W-:Y:S01]  /*3720*/  PRMT R141, RZ, 0x7610, R141 ;  /* 0x00007610ff8d7816 */ /* 0x000fe2000000008d */
[--C-:B------:R-:W-:Y:S01]  /*3730*/  IMAD.WIDE R82, R89, 0x2, R120.reuse ;  /* 0x0000000259527825 */ /* 0x100fe200078e0278 */
[C---:B------:R-:W-:Y:S01]  /*3740*/  LOP3.LUT R92, R63.reuse, 0x1e, RZ, 0xfc, !PT ;  /* 0x0000001e3f5c7812 */ /* 0x040fe200078efcff */
[----:B------:R-:W3:Y:S01]  /*3750*/  @!P3 LDG.E.U16 R78, desc[UR14][R86.64] ;  /* 0x0000000e564eb981 */ /* 0x000ee2000c1e1500 */
[----:B------:R-:W-:Y:S01]  /*3760*/  ISETP.GE.AND P0, PT, R90, UR40, PT ;  /* 0x000000285a007c0c */ /* 0x000fe2000bf06270 */
[----:B------:R-:W-:Y:S01]  /*3770*/  IMAD.WIDE R88, R88, 0x2, R120 ;  /* 0x0000000258587825 */ /* 0x000fe200078e0278 */
[----:B------:R-:W-:Y:S01]  /*3780*/  PRMT R76, RZ, 0x7610, R76 ;  /* 0x00007610ff4c7816 */ /* 0x000fe2000000004c */
[----:B------:R-:W3:Y:S01]  /*3790*/  @!P2 LDG.E.U16 R77, desc[UR14][R84.64] ;  /* 0x0000000e544da981 */ /* 0x000ee2000c1e1500 */
[----:B------:R-:W-:Y:S01]  /*37a0*/  LOP3.LUT R90, R63, 0x22, RZ, 0xfc, !PT ;  /* 0x000000223f5a7812 */ /* 0x000fe200078efcff */
[----:B------:R-:W-:Y:S01]  /*37b0*/  ULDC UR4, c[0x0][0x238] ;  /* 0x00008e0000047ab9 */ /* 0x000fe20000000800 */
[----:B------:R-:W-:Y:S01]  /*37c0*/  ISETP.GE.AND P3, PT, R91, UR40, PT ;  /* 0x000000285b007c0c */ /* 0x000fe2000bf66270 */
[----:B------:R0:W3:Y:S01]  /*37d0*/  @!P4 LDG.E.U16 R141, desc[UR14][R88.64] ;  /* 0x0000000e588dc981 */ /* 0x0000e2000c1e1500 */
[C---:B------:R-:W-:Y:S01]  /*37e0*/  LOP3.LUT R91, R63.reuse, 0x1e, RZ, 0xfc, !PT ;  /* 0x0000001e3f5b7812 */ /* 0x040fe200078efcff */
[----:B------:R-:W-:Y:S01]  /*37f0*/  ULDC UR9, c[0x0][0x238] ;  /* 0x00008e0000097ab9 */ /* 0x000fe20000000800 */
[----:B------:R-:W-:Y:S01]  /*3800*/  ISETP.GE.AND P2, PT, R92, UR40, PT ;  /* 0x000000285c007c0c */ /* 0x000fe2000bf46270 */
[----:B------:R1:W3:Y:S01]  /*3810*/  @!P1 LDG.E.U16 R76, desc[UR14][R82.64] ;  /* 0x0000000e524c9981 */ /* 0x0002e2000c1e1500 */
[----:B------:R-:W-:Y:S01]  /*3820*/  LOP3.LUT R93, R63, 0x1c, RZ, 0xfc, !PT ;  /* 0x0000001c3f5d7812 */ /* 0x000fe200078efcff */
[----:B------:R-:W-:Y:S01]  /*3830*/  ULDC UR5, c[0x0][0x238] ;  /* 0x00008e0000057ab9 */ /* 0x000fe20000000800 */
[----:B------:R-:W-:Y:S01]  /*3840*/  ISETP.GE.AND P4, PT, R90, UR40, PT ;  /* 0x000000285a007c0c */ /* 0x000fe2000bf86270 */
[----:B------:R-:W-:Y:S01]  /*3850*/  IMAD R91, R91, UR8, RZ ;  /* 0x000000085b5b7c24 */ /* 0x000fe2000f8e02ff */
[----:B------:R-:W-:Y:S01]  /*3860*/  LOP3.LUT R90, R63, 0x1a, RZ, 0xfc, !PT ;  /* 0x0000001a3f5a7812 */ /* 0x000fe200078efcff */
[----:B------:R-:W-:Y:S01]  /*3870*/  ULDC UR8, c[0x0][0x238] ;  /* 0x00008e0000087ab9 */ /* 0x000fe20000000800 */
[----:B------:R-:W-:Y:S01]  /*3880*/  ISETP.GE.AND P1, PT, R93, UR40, PT ;  /* 0x000000285d007c0c */ /* 0x000fe2000bf26270 */
[----:B0-----:R-:W-:Y:S01]  /*3890*/  IMAD.WIDE R88, R91, 0x2, R120 ;  /* 0x000000025b587825 */ /* 0x001fe200078e0278 */
[----:B------:R-:W-:-:S03]  /*38a0*/  PRMT R81, RZ, 0x7610, R81 ;  /* 0x00007610ff517816 */ /* 0x000fc60000000051 */
[----:B------:R-:W-:Y:S01]  /*38b0*/  IMAD R90, R90, UR4, RZ ;  /* 0x000000045a5a7c24 */ /* 0x000fe2000f8e02ff */
[----:B------:R-:W-:Y:S01]  /*38c0*/  LOP3.LUT R94, R63, 0x24, RZ, 0xfc, !PT ;  /* 0x000000243f5e7812 */ /* 0x000fe200078efcff */
[----:B------:R-:W-:Y:S01]  /*38d0*/  IMAD R93, R93, UR9, RZ ;  /* 0x000000095d5d7c24 */ /* 0x000fe2000f8e02ff */
[----:B------:R-:W-:Y:S01]  /*38e0*/  PRMT R80, RZ, 0x7610, R80 ;  /* 0x00007610ff507816 */ /* 0x000fe20000000050 */
[--C-:B------:R-:W-:Y:S01]  /*38f0*/  IMAD.WIDE R84, R90, 0x2, R120.reuse ;  /* 0x000000025a547825 */ /* 0x100fe200078e0278 */
[C---:B------:R-:W-:Y:S01]  /*3900*/  LOP3.LUT R90, R63.reuse, 0x20, RZ, 0xfc, !PT ;  /* 0x000000203f5a7812 */ /* 0x040fe200078efcff */
[----:B------:R-:W3:Y:S01]  /*3910*/  @!P2 LDG.E.U16 R81, desc[UR14][R88.64] ;  /* 0x0000000e5851a981 */ /* 0x000ee2000c1e1500 */
[----:B------:R-:W-:Y:S01]  /*3920*/  LOP3.LUT R92, R63, 0x22, RZ, 0xfc, !PT ;  /* 0x000000223f5c7812 */ /* 0x000fe200078efcff */
[--C-:B------:R-:W-:Y:S01]  /*3930*/  IMAD.WIDE R86, R93, 0x2, R120.reuse ;  /* 0x000000025d567825 */ /* 0x100fe200078e0278 */
[----:B------:R-:W-:Y:S01]  /*3940*/  ISETP.GE.AND P2, PT, R94, UR40, PT ;  /* 0x000000285e007c0c */ /* 0x000fe2000bf46270 */
[----:B------:R-:W-:Y:S01]  /*3950*/  ULDC UR4, c[0x0][0x238] ;  /* 0x00008e0000047ab9 */ /* 0x000fe20000000800 */
[C---:B------:R-:W-:Y:S01]  /*3960*/  LOP3.LUT R94, R63.reuse, 0x2c, RZ, 0xfc, !PT ;  /* 0x0000002c3f5e7812 */ /* 0x040fe200078efcff */
[----:B------:R-:W-:Y:S01]  /*3970*/  IMAD R90, R90, UR5, RZ ;  /* 0x000000055a5a7c24 */ /* 0x000fe2000f8e02ff */
[----:B------:R0:W3:Y:S01]  /*3980*/  @!P1 LDG.E.U16 R80, desc[UR14][R86.64] ;  /* 0x0000000e56509981 */ /* 0x0000e2000c1e1500 */
[----:B------:R-:W-:Y:S01]  /*3990*/  IMAD R92, R92, UR4, RZ ;  /* 0x000000045c5c7c24 */ /* 0x000fe2000f8e02ff */
[----:B------:R-:W-:Y:S01]  /*39a0*/  ISETP.GE.AND P1, PT, R94, UR40, PT ;  /* 0x000000285e007c0c */ /* 0x000fe2000bf26270 */
[----:B------:R-:W-:Y:S01]  /*39b0*/  IMAD.WIDE R90, R90, 0x2, R120 ;  /* 0x000000025a5a7825 */ /* 0x000fe200078e0278 */
[C---:B------:R-:W-:Y:S01]  /*39c0*/  LOP3.LUT R94, R63.reuse, 0x24, RZ, 0xfc, !PT ;  /* 0x000000243f5e7812 */ /* 0x040fe200078efcff */
[----:B------:R-:W-:Y:S01]  /*39d0*/  ULDC UR4, c[0x0][0x238] ;  /* 0x00008e0000047ab9 */ /* 0x000fe20000000800 */
[----:B------:R-:W-:Y:S01]  /*39e0*/  PRMT R175, RZ, 0x7610, R175 ;  /* 0x00007610ffaf7816 */ /* 0x000fe200000000af */
[----:B------:R-:W-:Y:S01]  /*39f0*/  IMAD.WIDE R92, R92, 0x2, R120 ;  /* 0x000000025c5c7825 */ /* 0x000fe200078e0278 */
[----:B-1----:R-:W-:Y:S01]  /*3a00*/  PRMT R82, RZ, 0x7610, R82 ;  /* 0x00007610ff527816 */ /* 0x002fe20000000052 */
[----:B------:R-:W-:Y:S01]  /*3a10*/  ULDC UR5, c[0x0][0x238] ;  /* 0x00008e0000057ab9 */ /* 0x000fe20000000800 */
[C---:B------:R-:W-:Y:S01]  /*3a20*/  LOP3.LUT R95, R63.reuse, 0x2a, RZ, 0xfc, !PT ;  /* 0x0000002a3f5f7812 */ /* 0x040fe200078efcff */
[----:B------:R-:W-:Y:S01]  /*3a30*/  IMAD R94, R94, UR4, RZ ;  /* 0x000000045e5e7c24 */ /* 0x000fe2000f8e02ff */
[C---:B------:R-:W-:Y:S01]  /*3a40*/  LOP3.LUT R97, R63.reuse, 0x26, RZ, 0xfc, !PT ;  /* 0x000000263f617812 */ /* 0x040fe200078efcff */
[----:B------:R-:W-:Y:S01]  /*3a50*/  ULDC UR4, c[0x0][0x238] ;  /* 0x00008e0000047ab9 */ /* 0x000fe20000000800 */
[----:B------:R-:W-:Y:S01]  /*3a60*/  LOP3.LUT R96, R63, 0x28, RZ, 0xfc, !PT ;  /* 0x000000283f607812 */ /* 0x000fe200078efcff */
[----:B------:R-:W3:Y:S01]  /*3a70*/  @!P3 LDG.E.U16 R175, desc[UR14][R90.64] ;  /* 0x0000000e5aafb981 */ /* 0x000ee2000c1e1500 */
[C---:B------:R-:W-:Y:S01]  /*3a80*/  ISETP.GE.AND P5, PT, R95.reuse, UR40, PT ;  /* 0x000000285f007c0c */ /* 0x040fe2000bfa6270 */
[----:B------:R-:W-:Y:S01]  /*3a90*/  IMAD R95, R95, UR4, RZ ;  /* 0x000000045f5f7c24 */ /* 0x000fe2000f8e02ff */
[----:B------:R-:W-:Y:S01]  /*3aa0*/  PRMT R79, RZ, 0x7610, R79 ;  /* 0x00007610ff4f7816 */ /* 0x000fe2000000004f */
[----:B------:R1:W3:Y:S01]  /*3ab0*/  @!P4 LDG.E.U16 R82, desc[UR14][R92.64] ;  /* 0x0000000e5c52c981 */ /* 0x0002e2000c1e1500 */
[----:B------:R-:W-:Y:S01]  /*3ac0*/  ISETP.GE.AND P3, PT, R97, UR40, PT ;  /* 0x0000002861007c0c */ /* 0x000fe2000bf66270 */
[----:B0-----:R-:W-:Y:S01]  /*3ad0*/  IMAD.WIDE R86, R94, 0x2, R120 ;  /* 0x000000025e567825 */ /* 0x001fe200078e0278 */
[C---:B------:R-:W-:Y:S01]  /*3ae0*/  ISETP.GE.AND P4, PT, R96.reuse, UR40, PT ;  /* 0x0000002860007c0c */ /* 0x040fe2000bf86270 */
[----:B------:R-:W-:Y:S01]  /*3af0*/  ULDC UR4, c[0x0][0x238] ;  /* 0x00008e0000047ab9 */ /* 0x000fe20000000800 */
[----:B------:R-:W-:Y:S01]  /*3b00*/  LOP3.LUT R94, R63, 0x2e, RZ, 0xfc, !PT ;  /* 0x0000002e3f5e7812 */ /* 0x000fe200078efcff */
[----:B------:R-:W-:Y:S01]  /*3b10*/  IMAD R97, R97, UR8, RZ ;  /* 0x0000000861617c24 */ /* 0x000fe2000f8e02ff */
[----:B------:R0:W3:Y:S01]  /*3b20*/  @!P0 LDG.E.U16 R79, desc[UR14][R84.64] ;  /* 0x0000000e544f8981 */ /* 0x0000e2000c1e1500 */
[----:B------:R-:W-:-:S02]  /*3b30*/  IMAD R96, R96, UR5, RZ ;  /* 0x0000000560607c24 */ /* 0x000fc4000f8e02ff */
[----:B-1----:R-:W-:Y:S01]  /*3b40*/  IMAD.WIDE R92, R95, 0x2, R120 ;  /* 0x000000025f5c7825 */ /* 0x002fe200078e0278 */
[----:B------:R-:W-:Y:S01]  /*3b50*/  LOP3.LUT R95, R63, 0x2c, RZ, 0xfc, !PT ;  /* 0x0000002c3f5f7812 */ /* 0x000fe200078efcff */
[----:B------:R-:W-:Y:S01]  /*3b60*/  ULDC UR5, c[0x0][0x238] ;  /* 0x00008e0000057ab9 */ /* 0x000fe20000000800 */
[----:B------:R-:W-:Y:S01]  /*3b70*/  PRMT R83, RZ, 0x7610, R83 ;  /* 0x00007610ff537816 */ /* 0x000fe20000000053 */
[----:B------:R-:W-:Y:S01]  /*3b80*/  IMAD.WIDE R88, R97, 0x2, R120 ;  /* 0x0000000261587825 */ /* 0x000fe200078e0278 */
[----:B------:R-:W-:Y:S01]  /*3b90*/  ISETP.GE.AND P0, PT, R94, UR40, PT ;  /* 0x000000285e007c0c */ /* 0x000fe2000bf06270 */
[----:B------:R-:W-:Y:S01]  /*3ba0*/  ULDC UR8, c[0x0][0x238] ;  /* 0x00008e0000087ab9 */ /* 0x000fe20000000800 */
[----:B0-----:R-:W-:Y:S01]  /*3bb0*/  PRMT R84, RZ, 0x7610, R84 ;  /* 0x00007610ff547816 */ /* 0x001fe20000000054 */
[----:B------:R-:W-:Y:S01]  /*3bc0*/  IMAD.WIDE R90, R96, 0x2, R120 ;  /* 0x00000002605a7825 */ /* 0x000fe200078e0278 */
[----:B------:R-:W-:Y:S01]  /*3bd0*/  PRMT R145, RZ, 0x7610, R145 ;  /* 0x00007610ff917816 */ /* 0x000fe20000000091 */
[----:B------:R0:W3:Y:S02]  /*3be0*/  @!P2 LDG.E.U16 R83, desc[UR14][R86.64] ;  /* 0x0000000e5653a981 */ /* 0x0000e4000c1e1500 */
[----:B------:R-:W-:-:S02]  /*3bf0*/  IMAD R95, R95, UR5, RZ ;  /* 0x000000055f5f7c24 */ /* 0x000fc4000f8e02ff */
[----:B------:R-:W-:Y:S01]  /*3c00*/  IMAD R94, R94, UR4, RZ ;  /* 0x000000045e5e7c24 */ /* 0x000fe2000f8e02ff */
[----:B------:R1:W3:Y:S01]  /*3c10*/  @!P3 LDG.E.U16 R84, desc[UR14][R88.64] ;  /* 0x0000000e5854b981 */ /* 0x0002e2000c1e1500 */
[C---:B------:R-:W-:Y:S01]  /*3c20*/  ISETP.GE.AND P2, PT, R252.reuse, UR40, PT ;  /* 0x00000028fc007c0c */ /* 0x040fe2000bf46270 */
[----:B------:R-:W-:Y:S02]  /*3c30*/  IMAD R96, R252, UR8, RZ ;  /* 0x00000008fc607c24 */ /* 0x000fe4000f8e02ff */
[----:B------:R1:W3:Y:S01]  /*3c40*/  @!P4 LDG.E.U16 R145, desc[UR14][R90.64] ;  /* 0x0000000e5a91c981 */ /* 0x0002e2000c1e1500 */
[----:B0-----:R-:W-:Y:S01]  /*3c50*/  PRMT R86, RZ, 0x7610, R86 ;  /* 0x00007610ff567816 */ /* 0x001fe20000000056 */
[----:B------:R-:W-:Y:S01]  /*3c60*/  ULDC UR5, c[0x0][0x238] ;  /* 0x00008e0000057ab9 */ /* 0x000fe20000000800 */
[----:B------:R-:W-:Y:S01]  /*3c70*/  PRMT R87, RZ, 0x7610, R87 ;  /* 0x00007610ff577816 */ /* 0x000fe20000000057 */
[----:B------:R-:W-:Y:S01]  /*3c80*/  ULDC UR4, c[0x0][0x238] ;  /* 0x00008e0000047ab9 */ /* 0x000fe20000000800 */
[----:B-1----:R-:W-:Y:S01]  /*3c90*/  IMAD.WIDE R88, R95, 0x2, R120 ;  /* 0x000000025f587825 */ /* 0x002fe200078e0278 */
[----:B------:R-:W-:Y:S01]  /*3ca0*/  ISETP.GE.AND P3, PT, R251, UR40, PT ;  /* 0x00000028fb007c0c */ /* 0x000fe2000bf66270 */
[----:B------:R-:W-:-:S02]  /*3cb0*/  ULDC UR8, c[0x0][0x238] ;  /* 0x00008e0000087ab9 */ /* 0x000fc40000000800 */
[----:B------:R-:W-:Y:S01]  /*3cc0*/  IMAD.WIDE R90, R94, 0x2, R120 ;  /* 0x000000025e5a7825 */ /* 0x000fe200078e0278 */
[----:B------:R-:W-:Y:S01]  /*3cd0*/  PRMT R85, RZ, 0x7610, R85 ;  /* 0x00007610ff557816 */ /* 0x000fe20000000055 */
[----:B------:R0:W3:Y:S01]  /*3ce0*/  @!P1 LDG.E.U16 R86, desc[UR14][R88.64] ;  /* 0x0000000e58569981 */ /* 0x0000e2000c1e1500 */
[C---:B------:R-:W-:Y:S01]  /*3cf0*/  ISETP.GE.AND P1, PT, R250.reuse, UR40, PT ;  /* 0x00000028fa007c0c */ /* 0x040fe2000bf26270 */
[----:B------:R-:W-:Y:S01]  /*3d00*/  IMAD R95, R251, UR5, RZ ;  /* 0x00000005fb5f7c24 */ /* 0x000fe2000f8e02ff */
[----:B------:R-:W-:Y:S01]  /*3d10*/  PRMT R147, RZ, 0x7610, R147 ;  /* 0x00007610ff937816 */ /* 0x000fe20000000093 */
[----:B------:R1:W3:Y:S01]  /*3d20*/  @!P0 LDG.E.U16 R87, desc[UR14][R90.64] ;  /* 0x0000000e5a578981 */ /* 0x0002e2000c1e1500 */
[----:B------:R-:W-:Y:S01]  /*3d30*/  IMAD R94, R250, UR4, RZ ;  /* 0x00000004fa5e7c24 */ /* 0x000fe2000f8e02ff */
[----:B------:R-:W-:Y:S02]  /*3d40*/  ULDC UR4, c[0x0][0x238] ;  /* 0x00008e0000047ab9 */ /* 0x000fe40000000800 */
[----:B------:R1:W3:Y:S01]  /*3d50*/  @!P5 LDG.E.U16 R85, desc[UR14][R92.64] ;  /* 0x0000000e5c55d981 */ /* 0x0002e2000c1e1500 */
[----:B------:R-:W-:Y:S01]  /*3d60*/  ISETP.GE.AND P4, PT, R248, UR40, PT ;  /* 0x00000028f8007c0c */ /* 0x000fe2000bf86270 */
[----:B------:R-:W-:Y:S01]  /*3d70*/  ULDC UR5, c[0x0][0x238] ;  /* 0x00008e0000057ab9 */ /* 0x000fe20000000800 */
[----:B0-----:R-:W-:Y:S01]  /*3d80*/  PRMT R88, RZ, 0x7610, R88 ;  /* 0x00007610ff587816 */ /* 0x001fe20000000058 */
[----:B-1----:R-:W-:Y:S01]  /*3d90*/  IMAD.WIDE R90, R96, 0x2, R120 ;  /* 0x00000002605a7825 */ /* 0x002fe200078e0278 */
[----:B------:R-:W-:-:S03]  /*3da0*/  ISETP.GE.AND P0, PT, R249, UR40, PT ;  /* 0x00000028f9007c0c */ /* 0x000fc6000bf06270 */
[----:B------:R-:W-:Y:S01]  /*3db0*/  IMAD.WIDE R92, R95, 0x2, R120 ;  /* 0x000000025f5c7825 */ /* 0x000fe200078e0278 */
[----:B------:R0:W3:Y:S01]  /*3dc0*/  @!P2 LDG.E.U16 R147, desc[UR14][R90.64] ;  /* 0x0000000e5a93a981 */ /* 0x0000e2000c1e1500 */
[----:B------:R-:W-:Y:S02]  /*3dd0*/  PRMT R89, RZ, 0x7610, R89 ;  /* 0x00007610ff597816 */ /* 0x000fe40000000059 */
[----:B------:R-:W-:Y:S01]  /*3de0*/  IMAD R96, R249, UR4, RZ ;  /* 0x00000004f9607c24 */ /* 0x000fe2000f8e02ff */
[----:B------:R-:W-:Y:S01]  /*3df0*/  ISETP.GE.AND P2, PT, R247, UR40, PT ;  /* 0x00000028f7007c0c */ /* 0x000fe2000bf46270 */
[----:B------:R-:W-:Y:S01]  /*3e00*/  IMAD.WIDE R94, R94, 0x2, R120 ;  /* 0x000000025e5e7825 */ /* 0x000fe200078e0278 */
[----:B------:R1:W3:Y:S01]  /*3e10*/  @!P3 LDG.E.U16 R88, desc[UR14][R92.64] ;  /* 0x0000000e5c58b981 */ /* 0x0002e2000c1e1500 */
[----:B------:R-:W-:Y:S02]  /*3e20*/  ULDC UR4, c[0x0][0x238] ;  /* 0x00008e0000047ab9 */ /* 0x000fe40000000800 */
[----:B------:R-:W-:Y:S01]  /*3e30*/  IMAD R97, R248, UR5, RZ ;  /* 0x00000005f8617c24 */ /* 0x000fe2000f8e02ff */
[----:B------:R1:W3:Y:S01]  /*3e40*/  @!P1 LDG.E.U16 R89, desc[UR14][R94.64] ;  /* 0x0000000e5e599981 */ /* 0x0002e2000c1e1500 */
[----:B0-----:R-:W-:Y:S01]  /*3e50*/  PRMT R90, RZ, 0x7610, R90 ;  /* 0x00007610ff5a7816 */ /* 0x001fe2000000005a */
[----:B------:R-:W-:Y:S01]  /*3e60*/  ULDC UR5, c[0x0][0x238] ;  /* 0x00008e0000057ab9 */ /* 0x000fe20000000800 */
[----:B-1----:R-:W-:Y:S01]  /*3e70*/  IMAD.WIDE R92, R96, 0x2, R120 ;  /* 0x00000002605c7825 */ /* 0x002fe200078e0278 */
[----:B------:R-:W-:-:S03]  /*3e80*/  ISETP.GE.AND P1, PT, R246, UR40, PT ;  /* 0x00000028f6007c0c */ /* 0x000fc6000bf26270 */
[----:B------:R-:W-:Y:S01]  /*3e90*/  IMAD R96, R247, UR4, RZ ;  /* 0x00000004f7607c24 */ /* 0x000fe2000f8e02ff */
[----:B------:R-:W-:Y:S01]  /*3ea0*/  PRMT R91, RZ, 0x7610, R91 ;  /* 0x00007610ff5b7816 */ /* 0x000fe2000000005b */
[----:B------:R-:W-:Y:S01]  /*3eb0*/  IMAD.WIDE R94, R97, 0x2, R120 ;  /* 0x00000002615e7825 */ /* 0x000fe200078e0278 */
[----:B------:R-:W-:Y:S01]  /*3ec0*/  PRMT R172, RZ, 0x7610, R172 ;  /* 0x00007610ffac7816 */ /* 0x000fe200000000ac */
[----:B------:R-:W-:Y:S01]  /*3ed0*/  ULDC UR4, c[0x0][0x238] ;  /* 0x00008e0000047ab9 */ /* 0x000fe20000000800 */
[----:B------:R0:W3:Y:S01]  /*3ee0*/  @!P0 LDG.E.U16 R90, desc[UR14][R92.64] ;  /* 0x0000000e5c5a8981 */ /* 0x0000e2000c1e1500 */
[----:B------:R-:W-:Y:S01]  /*3ef0*/  IMAD.WIDE R96, R96, 0x2, R120 ;  /* 0x0000000260607825 */ /* 0x000fe200078e0278 */
[----:B------:R-:W-:Y:S02]  /*3f00*/  ISETP.GE.AND P3, PT, R244, UR40, PT ;  /* 0x00000028f4007c0c */ /* 0x000fe4000bf66270 */
[----:B------:R1:W3:Y:S01]  /*3f10*/  @!P4 LDG.E.U16 R172, desc[UR14][R94.64] ;  /* 0x0000000e5eacc981 */ /* 0x0002e2000c1e1500 */
[----:B------:R-:W-:Y:S01]  /*3f20*/  IMAD R98, R246, UR4, RZ ;  /* 0x00000004f6627c24 */ /* 0x000fe2000f8e02ff */
[----:B------:R-:W-:-:S02]  /*3f30*/  ULDC UR4, c[0x0][0x238] ;  /* 0x00008e0000047ab9 */ /* 0x000fc40000000800 */
[----:B------:R1:W3:Y:S01]  /*3f40*/  @!P2 LDG.E.U16 R91, desc[UR14][R96.64] ;  /* 0x0000000e605ba981 */ /* 0x0002e2000c1e1500 */
[----:B------:R-:W-:Y:S01]  /*3f50*/  ISETP.GE.AND P2, PT, R243, UR40, PT ;  /* 0x00000028f3007c0c */ /* 0x000fe2000bf46270 */
[C---:B------:R-:W-:Y:S01]  /*3f60*/  IMAD R99, R245.reuse, UR4, RZ ;  /* 0x00000004f5637c24 */ /* 0x040fe2000f8e02ff */
[----:B0-----:R-:W-:Y:S01]  /*3f70*/  PRMT R92, RZ, 0x7610, R92 ;  /* 0x00007610ff5c7816 */ /* 0x001fe2000000005c */
[----:B------:R-:W-:Y:S01]  /*3f80*/  ULDC UR4, c[0x0][0x238] ;  /* 0x00008e0000047ab9 */ /* 0x000fe20000000800 */
[----:B-1----:R-:W-:Y:S01]  /*3f90*/  IMAD.WIDE R94, R98, 0x2, R120 ;  /* 0x00000002625e7825 */ /* 0x002fe200078e0278 */
[----:B------:R-:W-:-:S03]  /*3fa0*/  ISETP.GE.AND P0, PT, R245, UR40, PT ;  /* 0x00000028f5007c0c */ /* 0x000fc6000bf06270 */
[----:B------:R-:W-:Y:S01]  /*3fb0*/  IMAD R98, R244, UR5, RZ ;  /* 0x00000005f4627c24 */ /* 0x000fe2000f8e02ff */
[----:B------:R0:W3:Y:S01]  /*3fc0*/  @!P1 LDG.E.U16 R92, desc[UR14][R94.64] ;  /* 0x0000000e5e5c9981 */ /* 0x0000e2000c1e1500 */
[----:B------:R-:W-:Y:S01]  /*3fd0*/  IMAD R100, R243, UR4, RZ ;  /* 0x00000004f3647c24 */ /* 0x000fe2000f8e02ff */
[----:B------:R-:W-:Y:S01]  /*3fe0*/  PRMT R151, RZ, 0x7610, R151 ;  /* 0x00007610ff977816 */ /* 0x000fe20000000097 */
[----:B------:R-:W-:Y:S01]  /*3ff0*/  IMAD.WIDE R96, R99, 0x2, R120 ;  /* 0x0000000263607825 */ /* 0x000fe200078e0278 */
[----:B------:R-:W-:Y:S01]  /*4000*/  ULDC UR4, c[0x0][0x238] ;  /* 0x00008e0000047ab9 */ /* 0x000fe20000000800 */
[----:B------:R-:W-:Y:S01]  /*4010*/  PRMT R93, RZ, 0x7610, R93 ;  /* 0x00007610ff5d7816 */ /* 0x000fe2000000005d */
[----:B------:R-:W-:Y:S01]  /*4020*/  ULDC UR5, c[0x0][0x238] ;  /* 0x00008e0000057ab9 */ /* 0x000fe20000000800 */
[----:B------:R-:W-:Y:S01]  /*4030*/  IMAD.WIDE R98, R98, 0x2, R120 ;  /* 0x0000000262627825 */ /* 0x000fe200078e0278 */
[----:B0-----:R-:W-:-:S03]  /*4040*/  PRMT R94, RZ, 0x7610, R94 ;  /* 0x00007610ff5e7816 */ /* 0x001fc6000000005e */
[----:B------:R-:W-:Y:S01]  /*4050*/  IMAD.WIDE R100, R100, 0x2, R120 ;  /* 0x0000000264647825 */ /* 0x000fe200078e0278 */
[----:B------:R-:W-:Y:S01]  /*4060*/  ISETP.GE.AND P1, PT, R241, UR40, PT ;  /* 0x00000028f1007c0c */ /* 0x000fe2000bf26270 */
[----:B------:R0:W3:Y:S01]  /*4070*/  @!P3 LDG.E.U16 R151, desc[UR14][R98.64] ;  /* 0x0000000e6297b981 */ /* 0x0000e2000c1e1500 */
[----:B------:R-:W-:Y:S01]  /*4080*/  ISETP.GE.AND P3, PT, R239, UR40, PT ;  /* 0x00000028ef007c0c */ /* 0x000fe2000bf66270 */
[----:B------:R-:W-:Y:S01]  /*4090*/  IMAD R102, R242, UR4, RZ ;  /* 0x00000004f2667c24 */ /* 0x000fe2000f8e02ff */
[----:B------:R-:W-:Y:S01]  /*40a0*/  ULDC UR4, c[0x0][0x238] ;  /* 0x00008e0000047ab9 */ /* 0x000fe20000000800 */
[----:B------:R1:W3:Y:S01]  /*40b0*/  @!P2 LDG.E.U16 R94, desc[UR14][R100.64] ;  /* 0x0000000e645ea981 */ /* 0x0002e2000c1e1500 */
[----:B------:R-:W-:Y:S01]  /*40c0*/  ISETP.GE.AND P2, PT, R240, UR40, PT ;  /* 0x00000028f0007c0c */ /* 0x000fe2000bf46270 */
[----:B------:R-:W-:Y:S01]  /*40d0*/  IMAD R103, R241, UR8, RZ ;  /* 0x00000008f1677c24 */ /* 0x000fe2000f8e02ff */
[----:B------:R-:W-:Y:S01]  /*40e0*/  PRMT R153, RZ, 0x7610, R153 ;  /* 0x00007610ff997816 */ /* 0x000fe20000000099 */
[----:B------:R1:W3:Y:S01]  /*40f0*/  @!P0 LDG.E.U16 R93, desc[UR14][R96.64] ;  /* 0x0000000e605d8981 */ /* 0x0002e2000c1e1500 */
[----:B------:R-:W-:-:S02]  /*4100*/  IMAD R104, R239, UR4, RZ ;  /* 0x00000004ef687c24 */ /* 0x000fc4000f8e02ff */
[----:B0-----:R-:W-:Y:S01]  /*4110*/  IMAD.WIDE R98, R102, 0x2, R120 ;  /* 0x0000000266627825 */ /* 0x001fe200078e0278 */
[----:B------:R-:W-:Y:S01]  /*4120*/  ISETP.GE.AND P0, PT, R242, UR40, PT ;  /* 0x00000028f2007c0c */ /* 0x000fe2000bf06270 */
[----:B------:R-:W-:Y:S01]  /*4130*/  ULDC UR4, c[0x0][0x238] ;  /* 0x00008e0000047ab9 */ /* 0x000fe20000000800 */
[----:B------:R-:W-:Y:S01]  /*4140*/  PRMT R95, RZ, 0x7610, R95 ;  /* 0x00007610ff5f7816 */ /* 0x000fe2000000005f */
[----:B------:R-:W-:Y:S01]  /*4150*/  IMAD R102, R240, UR5, RZ ;  /* 0x00000005f0667c24 */ /* 0x000fe2000f8e02ff */
[----:B------:R-:W-:Y:S01]  /*4160*/  ULDC UR5, c[0x0][0x238] ;  /* 0x00008e0000057ab9 */ /* 0x000fe20000000800 */
[----:B-1----:R-:W-:Y:S01]  /*4170*/  IMAD.WIDE R100, R103, 0x2, R120 ;  /* 0x0000000267647825 */ /* 0x002fe200078e0278 */
[----:B------:R-:W-:Y:S01]  /*4180*/  PRMT R96, RZ, 0x7610, R96 ;  /* 0x00007610ff607816 */ /* 0x000fe20000000060 */
[----:B------:R-:W-:Y:S01]  /*4190*/  ULDC UR8, c[0x0][0x238] ;  /* 0x00008e0000087ab9 */ /* 0x000fe20000000800 */
[----:B------:R-:W-:Y:S01]  /*41a0*/  PRMT R97, RZ, 0x7610, R97 ;  /* 0x00007610ff617816 */ /* 0x000fe20000000061 */
[----:B------:R-:W-:-:S03]  /*41b0*/  IMAD.WIDE R102, R102, 0x2, R120 ;  /* 0x0000000266667825 */ /* 0x000fc600078e0278 */
[----:B------:R0:W3:Y:S01]  /*41c0*/  @!P1 LDG.E.U16 R96, desc[UR14][R100.64] ;  /* 0x0000000e64609981 */ /* 0x0000e2000c1e1500 */
[--C-:B------:R-:W-:Y:S01]  /*41d0*/  IMAD.WIDE R104, R104, 0x2, R120.reuse ;  /* 0x0000000268687825 */ /* 0x100fe200078e0278 */
[C---:B------:R-:W-:Y:S02]  /*41e0*/  ISETP.GE.AND P1, PT, R238.reuse, UR40, PT ;  /* 0x00000028ee007c0c */ /* 0x040fe4000bf26270 */
[----:B------:R-:W3:Y:S01]  /*41f0*/  @!P2 LDG.E.U16 R153, desc[UR14][R102.64] ;  /* 0x0000000e6699a981 */ /* 0x000ee2000c1e1500 */
[----:B------:R-:W-:Y:S01]  /*4200*/  IMAD R106, R238, UR4, RZ ;  /* 0x00000004ee6a7c24 */ /* 0x000fe2000f8e02ff */
[C---:B------:R-:W-:Y:S01]  /*4210*/  ISETP.GE.AND P2, PT, R237.reuse, UR40, PT ;  /* 0x00000028ed007c0c */ /* 0x040fe2000bf46270 */
[----:B------:R-:W-:Y:S01]  /*4220*/  ULDC UR4, c[0x0][0x238] ;  /* 0x00008e0000047ab9 */ /* 0x000fe20000000800 */
[----:B------:R1:W3:Y:S01]  /*4230*/  @!P3 LDG.E.U16 R97, desc[UR14][R104.64] ;  /* 0x0000000e6861b981 */ /* 0x0002e2000c1e1500 */
[----:B------:R-:W-:Y:S01]  /*4240*/  ISETP.GE.AND P3, PT, R236, UR40, PT ;  /* 0x00000028ec007c0c */ /* 0x000fe2000bf66270 */
[----:B------:R-:W-:Y:S01]  /*4250*/  IMAD R107, R237, UR4, RZ ;  /* 0x00000004ed6b7c24 */ /* 0x000fe2000f8e02ff */
[----:B------:R-:W-:Y:S01]  /*4260*/  ULDC UR4, c[0x0][0x238] ;  /* 0x00008e0000047ab9 */ /* 0x000fe20000000800 */
[----:B0-----:R-:W-:Y:S01]  /*4270*/  IMAD.WIDE R100, R106, 0x2, R120 ;  /* 0x000000026a647825 */ /* 0x001fe200078e0278 */
[----:B------:R0:W3:Y:S01]  /*4280*/  @!P0 LDG.E.U16 R95, desc[UR14][R98.64] ;  /* 0x0000000e625f8981 */ /* 0x0000e2000c1e1500 */
[----:B------:R-:W-:-:S02]  /*4290*/  ISETP.GE.AND P4, PT, R235, UR40, PT ;  /* 0x00000028eb007c0c */ /* 0x000fc4000bf86270 */
[----:B------:R-:W-:Y:S01]  /*42a0*/  IMAD R106, R236, UR5, RZ ;  /* 0x00000005ec6a7c24 */ /* 0x000fe2000f8e02ff */
[----:B------:R-:W-:Y:S01]  /*42b0*/  ISETP.GE.AND P0, PT, R234, UR40, PT ;  /* 0x00000028ea007c0c */ /* 0x000fe2000bf06270 */
[----:B------:R-:W-:Y:S01]  /*42c0*/  IMAD R108, R235, UR4, RZ ;  /* 0x00000004eb6c7c24 */ /* 0x000fe2000f8e02ff */
[----:B------:R-:W-:Y:S01]  /*42d0*/  PRMT R155, RZ, 0x7610, R155 ;  /* 0x00007610ff9b7816 */ /* 0x000fe2000000009b */
[----:B-1----:R-:W-:Y:S01]  /*42e0*/  IMAD.WIDE R104, R107, 0x2, R120 ;  /* 0x000000026b687825 */ /* 0x002fe200078e0278 */
[----:B------:R-:W-:Y:S01]  /*42f0*/  ULDC UR4, c[0x0][0x238] ;  /* 0x00008e0000047ab9 */ /* 0x000fe20000000800 */
[----:B------:R-:W-:Y:S01]  /*4300*/  ULDC UR5, c[0x0][0x238] ;  /* 0x00008e0000057ab9 */ /* 0x000fe20000000800 */
[----:B0-----:R-:W-:Y:S01]  /*4310*/  PRMT R98, RZ, 0x7610, R98 ;  /* 0x00007610ff627816 */ /* 0x001fe20000000062 */
[----:B------:R-:W-:Y:S01]  /*4320*/  IMAD.WIDE R106, R106, 0x2, R120 ;  /* 0x000000026a6a7825 */ /* 0x000fe200078e0278 */
[----:B------:R-:W-:-:S03]  /*4330*/  PRMT R99, RZ, 0x7610, R99 ;  /* 0x00007610ff637816 */ /* 0x000fc60000000063 */
[----:B------:R-:W-:Y:S01]  /*4340*/  IMAD.WIDE R102, R108, 0x2, R120 ;  /* 0x000000026c667825 */ /* 0x000fe200078e0278 */
[----:B------:R0:W3:Y:S01]  /*4350*/  @!P1 LDG.E.U16 R98, desc[UR14][R100.64] ;  /* 0x0000000e64629981 */ /* 0x0000e2000c1e1500 */
[----:B------:R-:W-:Y:S02]  /*4360*/  ISETP.GE.AND P1, PT, R233, UR40, PT ;  /* 0x00000028e9007c0c */ /* 0x000fe4000bf26270 */
[----:B------:R-:W-:Y:S01]  /*4370*/  IMAD R108, R234, UR4, RZ ;  /* 0x00000004ea6c7c24 */ /* 0x000fe2000f8e02ff */
[----:B------:R1:W3:Y:S01]  /*4380*/  @!P2 LDG.E.U16 R99, desc[UR14][R104.64] ;  /* 0x0000000e6863a981 */ /* 0x0002e2000c1e1500 */
[----:B------:R-:W-:Y:S01]  /*4390*/  ISETP.GE.AND P2, PT, R232, UR40, PT ;  /* 0x00000028e8007c0c */ /* 0x000fe2000bf46270 */
[----:B------:R-:W-:Y:S02]  /*43a0*/  ULDC UR4, c[0x0][0x238] ;  /* 0x00008e0000047ab9 */ /* 0x000fe40000000800 */
[----:B------:R2:W3:Y:S01]  /*43b0*/  @!P3 LDG.E.U16 R155, desc[UR14][R106.64] ;  /* 0x0000000e6a9bb981 */ /* 0x0004e2000c1e1500 */
[----:B0-----:R-:W-:-:S02]  /*43c0*/  PRMT R100, RZ, 0x7610, R100 ;  /* 0x00007610ff647816 */ /* 0x001fc40000000064 */
[----:B------:R-:W-:Y:S01]  /*43d0*/  PRMT R101, RZ, 0x7610, R101 ;  /* 0x00007610ff657816 */ /* 0x000fe20000000065 */
[--C-:B-1----:R-:W-:Y:S01]  /*43e0*/  IMAD.WIDE R104, R108, 0x2, R120.reuse ;  /* 0x000000026c687825 */ /* 0x102fe200078e0278 */
[----:B------:R-:W-:Y:S02]  /*43f0*/  ISETP.GE.AND P3, PT, R231, UR40, PT ;  /* 0x00000028e7007c0c */ /* 0x000fe4000bf66270 */
[----:B------:R0:W3:Y:S01]  /*4400*/  @!P4 LDG.E.U16 R100, desc[UR14][R102.64] ;  /* 0x0000000e6664c981 */ /* 0x0000e2000c1e1500 */
[----:B------:R-:W-:Y:S02]  /*4410*/  IMAD R110, R233, UR8, RZ ;  /* 0x00000008e96e7c24 */ /* 0x000fe4000f8e02ff */
[----:B------:R-:W-:Y:S01]  /*4420*/  IMAD R109, R232, UR5, RZ ;  /* 0x00000005e86d7c24 */ /* 0x000fe2000f8e02ff */
[----:B------:R1:W3:Y:S01]  /*4430*/  @!P0 LDG.E.U16 R101, desc[UR14][R104.64] ;  /* 0x0000000e68658981 */ /* 0x0002e2000c1e1500 */
[----:B------:R-:W-:Y:S01]  /*4440*/  IMAD R108, R231, UR4, RZ ;  /* 0x00000004e76c7c24 */ /* 0x000fe2000f8e02ff */
[----:B------:R-:W-:Y:S01]  /*4450*/  ISETP.GE.AND P0, PT, R230, UR40, PT ;  /* 0x00000028e6007c0c */ /* 0x000fe2000bf06270 */
[----:B--2---:R-:W-:Y:S01]  /*4460*/  IMAD.WIDE R106, R109, 0x2, R120 ;  /* 0x000000026d6a7825 */ /* 0x004fe200078e0278 */
[----:B------:R-:W-:Y:S01]  /*4470*/  ISETP.GE.AND P4, PT, R229, UR40, PT ;  /* 0x00000028e5007c0c */ /* 0x000fe2000bf86270 */
[----:B------:R-:W-:Y:S01]  /*4480*/  ULDC UR4, c[0x0][0x238] ;  /* 0x00008e0000047ab9 */ /* 0x000fe20000000800 */
[----:B0-----:R-:W-:Y:S01]  /*4490*/  PRMT R102, RZ, 0x7610, R102 ;  /* 0x00007610ff667816 */ /* 0x001fe20000000066 */
[----:B------:R-:W-:Y:S01]  /*44a0*/  IMAD.WIDE R108, R108, 0x2, R120 ;  /* 0x000000026c6c7825 */ /* 0x000fe200078e0278 */
[----:B------:R-:W-:Y:S01]  /*44b0*/  PRMT R168, RZ, 0x7610, R168 ;  /* 0x00007610ffa87816 */ /* 0x000fe200000000a8 */
[----:B------:R-:W-:Y:S01]  /*44c0*/  ULDC UR5, c[0x0][0x238] ;  /* 0x00008e0000057ab9 */ /* 0x000fe20000000800 */
[----:B------:R-:W-:Y:S01]  /*44d0*/  PRMT R103, RZ, 0x7610, R103 ;  /* 0x00007610ff677816 */ /* 0x000fe20000000067 */
[----:B-1----:R-:W-:-:S03]  /*44e0*/  IMAD.WIDE R104, R110, 0x2, R120 ;  /* 0x000000026e687825 */ /* 0x002fc600078e0278 */
[----:B------:R0:W2:Y:S01]  /*44f0*/  @!P2 LDG.E.U16 R168, desc[UR14][R106.64] ;  /* 0x0000000e6aa8a981 */ /* 0x0000a2000c1e1500 */
[----:B------:R-:W-:Y:S01]  /*4500*/  IMAD R111, R230, UR5, RZ ;  /* 0x00000005e66f7c24 */ /* 0x000fe2000f8e02ff */
[----:B------:R-:W-:Y:S01]  /*4510*/  ULDC UR5, c[0x0][0x238] ;  /* 0x00008e0000057ab9 */ /* 0x000fe20000000800 */
[----:B------:R-:W-:Y:S01]  /*4520*/  IMAD R110, R229, UR4, RZ ;  /* 0x00000004e56e7c24 */ /* 0x000fe2000f8e02ff */
[----:B------:R1:W2:Y:S01]  /*4530*/  @!P1 LDG.E.U16 R102, desc[UR14][R104.64] ;  /* 0x0000000e68669981 */ /* 0x0002a2000c1e1500 */
[----:B------:R-:W-:Y:S01]  /*4540*/  ISETP.GE.AND P1, PT, R228, UR40, PT ;  /* 0x00000028e4007c0c */ /* 0x000fe2000bf26270 */
[----:B------:R-:W-:Y:S02]  /*4550*/  ULDC UR4, c[0x0][0x238] ;  /* 0x00008e0000047ab9 */ /* 0x000fe40000000800 */
[----:B------:R4:W2:Y:S01]  /*4560*/  @!P3 LDG.E.U16 R103, desc[UR14][R108.64] ;  /* 0x0000000e6c67b981 */ /* 0x0008a2000c1e1500 */
[----:B0-----:R-:W-:Y:S01]  /*4570*/  IMAD.WIDE R106, R111, 0x2, R120 ;  /* 0x000000026f6a7825 */ /* 0x001fe200078e0278 */
[----:B-1----:R-:W-:-:S02]  /*4580*/  PRMT R104, RZ, 0x7610, R104 ;  /* 0x00007610ff687816 */ /* 0x002fc40000000068 */
[----:B------:R-:W-:Y:S01]  /*4590*/  PRMT R105, RZ, 0x7610, R105 ;  /* 0x00007610ff697816 */ /* 0x000fe20000000069 */
[----:B----4-:R-:W-:Y:S01]  /*45a0*/  IMAD.WIDE R108, R110, 0x2, R120 ;  /* 0x000000026e6c7825 */ /* 0x010fe200078e0278 */
[C---:B------:R-:W-:Y:S02]  /*45b0*/  ISETP.GE.AND P2, PT, R227.reuse, UR40, PT ;  /* 0x00000028e3007c0c */ /* 0x040fe4000bf46270 */
[----:B------:R0:W4:Y:S01]  /*45c0*/  @!P0 LDG.E.U16 R104, desc[UR14][R106.64] ;  /* 0x0000000e6a688981 */ /* 0x000122000c1e1500 */
[----:B------:R-:W-:Y:S01]  /*45d0*/  IMAD R111, R228, UR5, RZ ;  /* 0x00000005e46f7c24 */ /* 0x000fe2000f8e02ff */
[----:B------:R-:W-:Y:S02]  /*45e0*/  PRMT R158, RZ, 0x7610, R158 ;  /* 0x00007610ff9e7816 */ /* 0x000fe4000000009e */
[----:B------:R1:W4:Y:S01]  /*45f0*/  @!P4 LDG.E.U16 R105, desc[UR14][R108.64] ;  /* 0x0000000e6c69c981 */ /* 0x000322000c1e1500 */
[C---:B------:R-:W-:Y:S01]  /*4600*/  ISETP.GE.AND P0, PT, R224.reuse, UR40, PT ;  /* 0x00000028e0007c0c */ /* 0x040fe2000bf06270 */
[----:B------:R-:W-:Y:S01]  /*4610*/  IMAD R110, R227, UR4, RZ ;  /* 0x00000004e36e7c24 */ /* 0x000fe2000f8e02ff */
[----:B------:R-:W-:Y:S01]  /*4620*/  ULDC UR4, c[0x0][0x238] ;  /* 0x00008e0000047ab9 */ /* 0x000fe20000000800 */
[----:B------:R-:W-:Y:S01]  /*4630*/  PRMT R161, RZ, 0x7610, R161 ;  /* 0x00007610ffa17816 */ /* 0x000fe200000000a1 */
[----:B------:R-:W-:Y:S01]  /*4640*/  IMAD R112, R224, UR4, RZ ;  /* 0x00000004e0707c24 */ /* 0x000fe2000f8e02ff */
[----:B0-----:R-:W-:Y:S01]  /*4650*/  PRMT R106, RZ, 0x7610, R106 ;  /* 0x00007610ff6a7816 */ /* 0x001fe2000000006a */
[----:B------:R-:W-:Y:S01]  /*4660*/  ULDC UR4, c[0x0][0x238] ;  /* 0x00008e0000047ab9 */ /* 0x000fe20000000800 */
[----:B------:R-:W-:Y:S01]  /*4670*/  LOP3.LUT R107, R63, 0x78, RZ, 0xfc, !PT ;  /* 0x000000783f6b7812 */ /* 0x000fe200078efcff */
[----:B------:R-:W-:Y:S01]  /*4680*/  ULDC UR5, c[0x0][0x238] ;  /* 0x00008e0000057ab9 */ /* 0x000fe20000000800 */
[----:B-1----:R-:W-:-:S04]  /*4690*/  IMAD.WIDE R108, R111, 0x2, R120 ;  /* 0x000000026f6c7825 */ /* 0x002fc800078e0278 */
[----:B------:R-:W-:Y:S01]  /*46a0*/  IMAD.WIDE R110, R110, 0x2, R120 ;  /* 0x000000026e6e7825 */ /* 0x000fe200078e0278 */
[----:B------:R0:W2:Y:S01]  /*46b0*/  @!P1 LDG.E.U16 R158, desc[UR14][R108.64] ;  /* 0x0000000e6c9e9981 */ /* 0x0000a2000c1e1500 */
[----:B------:R-:W-:-:S03]  /*46c0*/  ISETP.GE.AND P1, PT, R220, UR40, PT ;  /* 0x00000028dc007c0c */ /* 0x000fc6000bf26270 */
[----:B------:R-:W4:Y:S01]  /*46d0*/  @!P2 LDG.E.U16 R106, desc[UR14][R110.64] ;  /* 0x0000000e6e6aa981 */ /* 0x000f22000c1e1500 */
[----:B------:R-:W-:Y:S01]  /*46e0*/  ISETP.GE.AND P2, PT, R107, UR40, PT ;  /* 0x000000286b007c0c */ /* 0x000fe2000bf46270 */
[----:B0-----:R-:W-:Y:S01]  /*46f0*/  IMAD.WIDE R108, R112, 0x2, R120 ;  /* 0x00000002706c7825 */ /* 0x001fe200078e0278 */
[----:B------:R-:W-:-:S03]  /*4700*/  PRMT R163, RZ, 0x7610, R163 ;  /* 0x00007610ffa37816 */ /* 0x000fc600000000a3 */
[----:B------:R-:W-:Y:S01]  /*4710*/  IMAD R112, R220, UR4, RZ ;  /* 0x00000004dc707c24 */ /* 0x000fe2000f8e02ff */
[----:B------:R0:W4:Y:S01]  /*4720*/  @!P0 LDG.E.U16 R161, desc[UR14][R108.64] ;  /* 0x0000000e6ca18981 */ /* 0x000122000c1e1500 */
[----:B------:R-:W-:Y:S01]  /*4730*/  ISETP.GE.AND P0, PT, R226, UR40, PT ;  /* 0x00000028e2007c0c */ /* 0x000fe2000bf06270 */
[----:B------:R-:W-:Y:S01]  /*4740*/  ULDC UR4, c[0x0][0x238] ;  /* 0x00008e0000047ab9 */ /* 0x000fe20000000800 */
[----:B------:R-:W-:Y:S01]  /*4750*/  PRMT R107, RZ, 0x7610, R107 ;  /* 0x00007610ff6b7816 */ /* 0x000fe2000000006b */
[----:B0-----:R-:W-:-:S05]  /*4760*/  IMAD.WIDE R108, R112, 0x2, R120 ;  /* 0x00000002706c7825 */ /* 0x001fca00078e0278 */
[----:B------:R0:W4:Y:S01]  /*4770*/  @!P1 LDG.E.U16 R163, desc[UR14][R108.64] ;  /* 0x0000000e6ca39981 */ /* 0x000122000c1e1500 */
[----:B------:R-:W-:Y:S01]  /*4780*/  IMAD R112, R226, UR4, RZ ;  /* 0x00000004e2707c24 */ /* 0x000fe2000f8e02ff */
[----:B------:R-:W-:Y:S01]  /*4790*/  ISETP.GE.AND P1, PT, R225, UR40, PT ;  /* 0x00000028e1007c0c */ /* 0x000fe2000bf26270 */
[----:B------:R-:W-:Y:S01]  /*47a0*/  ULDC UR4, c[0x0][0x238] ;  /* 0x00008e0000047ab9 */ /* 0x000fe20000000800 */
[----:B0-----:R-:W-:-:S05]  /*47b0*/  IMAD.WIDE R108, R67, 0x2, R120 ;  /* 0x00000002436c7825 */ /* 0x001fca00078e0278 */
[----:B------:R0:W4:Y:S01]  /*47c0*/  @!P2 LDG.E.U16 R107, desc[UR14][R108.64] ;  /* 0x0000000e6c6ba981 */ /* 0x000122000c1e1500 */
[----:B------:R-:W-:-:S04]  /*47d0*/  IMAD.WIDE R110, R112, 0x2, R120 ;  /* 0x00000002706e7825 */ /* 0x000fc800078e0278 */
[----:B------:R-:W-:Y:S01]  /*47e0*/  IMAD R112, R225, UR4, RZ ;  /* 0x00000004e1707c24 */ /* 0x000fe2000f8e02ff */
[----:B------:R-:W-:Y:S01]  /*47f0*/  ULDC UR4, c[0x0][0x238] ;  /* 0x00008e0000047ab9 */ /* 0x000fe20000000800 */
[----:B0-----:R-:W-:Y:S02]  /*4800*/  PRMT R108, RZ, 0x7610, R108 ;  /* 0x00007610ff6c7816 */ /* 0x001fe4000000006c */
[----:B------:R-:W-:-:S04]  /*4810*/  PRMT R109, RZ, 0x7610, R109 ;  /* 0x00007610ff6d7816 */ /* 0x000fc8000000006d */
[----:B------:R0:W4:Y:S01]  /*4820*/  @!P0 LDG.E.U16 R108, desc[UR14][R110.64] ;  /* 0x0000000e6e6c8981 */ /* 0x000122000c1e1500 */
[----:B------:R-:W-:Y:S01]  /*4830*/  ISETP.GE.AND P0, PT, R223, UR40, PT ;  /* 0x00000028df007c0c */ /* 0x000fe2000bf06270 */
[----:B0-----:R-:W-:-:S04]  /*4840*/  IMAD.WIDE R110, R112, 0x2, R120 ;  /* 0x00000002706e7825 */ /* 0x001fc800078e0278 */
[----:B------:R-:W-:Y:S01]  /*4850*/  IMAD R112, R223, UR4, RZ ;  /* 0x00000004df707c24 */ /* 0x000fe2000f8e02ff */
[----:B------:R0:W4:Y:S01]  /*4860*/  @!P1 LDG.E.U16 R109, desc[UR14][R110.64] ;  /* 0x0000000e6e6d9981 */ /* 0x000122000c1e1500 */
[----:B------:R-:W-:Y:S01]  /*4870*/  ISETP.GE.AND P1, PT, R222, UR40, PT ;  /* 0x00000028de007c0c */ /* 0x000fe2000bf26270 */
[----:B------:R-:W-:Y:S01]  /*4880*/  ULDC UR4, c[0x0][0x238] ;  /* 0x00008e0000047ab9 */ /* 0x000fe20000000800 */
[----:B------:R-:W-:Y:S01]  /*4890*/  IMAD.WIDE R112, R112, 0x2, R120 ;  /* 0x0000000270707825 */ /* 0x000fe200078e0278 */
[----:B0-----:R-:W-:-:S03]  /*48a0*/  PRMT R110, RZ, 0x7610, R110 ;  /* 0x00007610ff6e7816 */ /* 0x001fc6000000006e */
[----:B------:R-:W-:Y:S01]  /*48b0*/  IMAD R114, R222, UR4, RZ ;  /* 0x00000004de727c24 */ /* 0x000fe2000f8e02ff */
[----:B------:R-:W-:Y:S01]  /*48c0*/  PRMT R111, RZ, 0x7610, R111 ;  /* 0x00007610ff6f7816 */ /* 0x000fe2000000006f */
[----:B------:R-:W-:Y:S01]  /*48d0*/  ULDC UR4, c[0x0][0x238] ;  /* 0x00008e0000047ab9 */ /* 0x000fe20000000800 */
[----:B------:R0:W4:Y:S01]  /*48e0*/  @!P0 LDG.E.U16 R110, desc[UR14][R112.64] ;  /* 0x0000000e706e8981 */ /* 0x000122000c1e1500 */
[----:B------:R-:W-:Y:S01]  /*48f0*/  ISETP.GE.AND P0, PT, R221, UR40, PT ;  /* 0x00000028dd007c0c */ /* 0x000fe2000bf06270 */
[----:B0-----:R-:W-:-:S04]  /*4900*/  IMAD.WIDE R112, R114, 0x2, R120 ;  /* 0x0000000272707825 */ /* 0x001fc800078e0278 */
[----:B------:R-:W-:Y:S01]  /*4910*/  IMAD R114, R221, UR4, RZ ;  /* 0x00000004dd727c24 */ /* 0x000fe2000f8e02ff */
[----:B------:R0:W4:Y:S01]  /*4920*/  @!P1 LDG.E.U16 R111, desc[UR14][R112.64] ;  /* 0x0000000e706f9981 */ /* 0x000122000c1e1500 */
[C---:B------:R-:W-:Y:S01]  /*4930*/  ISETP.GE.AND P1, PT, R219.reuse, UR40, PT ;  /* 0x00000028db007c0c */ /* 0x040fe2000bf26270 */
[----:B------:R-:W-:Y:S01]  /*4940*/  IMAD R117, R219, UR5, RZ ;  /* 0x00000005db757c24 */ /* 0x000fe2000f8e02ff */
[----:B------:R-:W-:Y:S01]  /*4950*/  ULDC UR4, c[0x0][0x238] ;  /* 0x00008e0000047ab9 */ /* 0x000fe20000000800 */
[----:B------:R-:W-:Y:S01]  /*4960*/  IMAD.WIDE R114, R114, 0x2, R120 ;  /* 0x0000000272727825 */ /* 0x000fe200078e0278 */
[----:B0-----:R-:W-:Y:S02]  /*4970*/  PRMT R112, RZ, 0x7610, R112 ;  /* 0x00007610ff707816 */ /* 0x001fe40000000070 */
[----:B------:R-:W-:-:S04]  /*4980*/  PRMT R113, RZ, 0x7610, R113 ;  /* 0x00007610ff717816 */ /* 0x000fc80000000071 */
[----:B------:R0:W4:Y:S01]  /*4990*/  @!P0 LDG.E.U16 R112, desc[UR14][R114.64] ;  /* 0x0000000e72708981 */ /* 0x000122000c1e1500 */
[C---:B------:R-:W-:Y:S01]  /*49a0*/  ISETP.GE.AND P0, PT, R218.reuse, UR40, PT ;  /* 0x00000028da007c0c */ /* 0x040fe2000bf06270 */
[----:B------:R-:W-:Y:S02]  /*49b0*/  IMAD R116, R218, UR4, RZ ;  /* 0x00000004da747c24 */ /* 0x000fe4000f8e02ff */
[----:B0-----:R-:W-:-:S05]  /*49c0*/  IMAD.WIDE R114, R117, 0x2, R120 ;  /* 0x0000000275727825 */ /* 0x001fca00078e0278 */
[----:B------:R0:W4:Y:S01]  /*49d0*/  @!P1 LDG.E.U16 R113, desc[UR14][R114.64] ;  /* 0x0000000e72719981 */ /* 0x000122000c1e1500 */
[----:B------:R-:W-:Y:S01]  /*49e0*/  IMAD.WIDE R116, R116, 0x2, R120 ;  /* 0x0000000274747825 */ /* 0x000fe200078e0278 */
[----:B0-----:R-:W-:Y:S02]  /*49f0*/  PRMT R114, RZ, 0x7610, R114 ;  /* 0x00007610ff727816 */ /* 0x001fe40000000072 */
[----:B------:R-:W-:-:S04]  /*4a00*/  LOP3.LUT R115, R63, 0x76, RZ, 0xfc, !PT ;  /* 0x000000763f737812 */ /* 0x000fc800078efcff */
[----:B------:R0:W4:Y:S01]  /*4a10*/  @!P0 LDG.E.U16 R114, desc[UR14][R116.64] ;  /* 0x0000000e74728981 */ /* 0x000122000c1e1500 */
[----:B------:R-:W-:Y:S02]  /*4a20*/  ISETP.GE.AND P0, PT, R115, UR40, PT ;  /* 0x0000002873007c0c */ /* 0x000fe4000bf06270 */
[----:B------:R-:W-:-:S04]  /*4a30*/  LOP3.LUT R115, R63, 0x7a, RZ, 0xfc, !PT ;  /* 0x0000007a3f737812 */ /* 0x000fc800078efcff */
[----:B------:R-:W-:Y:S02]  /*4a40*/  ISETP.GE.AND P1, PT, R115, UR40, PT ;  /* 0x0000002873007c0c */ /* 0x000fe4000bf26270 */
[----:B------:R-:W-:Y:S01]  /*4a50*/  PRMT R115, RZ, 0x7610, R115 ;  /* 0x00007610ff737816 */ /* 0x000fe20000000073 */
[--C-:B0-----:R-:W-:Y:S01]  /*4a60*/  IMAD.WIDE R116, R68, 0x2, R120.reuse ;  /* 0x0000000244747825 */ /* 0x101fe200078e0278 */
[----:B------:R-:W0:Y:S04]  /*4a70*/  S2R R183, SR_TID.X ;  /* 0x0000000000b77919 */ /* 0x000e280000002100 */
[----:B------:R1:W4:Y:S01]  /*4a80*/  @!P0 LDG.E.U16 R115, desc[UR14][R116.64] ;  /* 0x0000000e74738981 */ /* 0x000322000c1e1500 */
[----:B------:R-:W-:Y:S01]  /*4a90*/  IMAD.WIDE R118, R66, 0x2, R120 ;  /* 0x0000000242767825 */ /* 0x000fe200078e0278 */
[----:B-1----:R-:W-:-:S02]  /*4aa0*/  LOP3.LUT R117, R63, 0x7c, RZ, 0xfc, !PT ;  /* 0x0000007c3f757812 */ /* 0x002fc400078efcff */
[----:B------:R-:W-:Y:S02]  /*4ab0*/  PRMT R116, RZ, 0x7610, R116 ;  /* 0x00007610ff747816 */ /* 0x000fe40000000074 */
[----:B------:R-:W-:Y:S02]  /*4ac0*/  ISETP.GE.AND P0, PT, R117, UR40, PT ;  /* 0x0000002875007c0c */ /* 0x000fe4000bf06270 */
[----:B------:R-:W-:Y:S02]  /*4ad0*/  LOP3.LUT R117, R63, 0x7e, RZ, 0xfc, !PT ;  /* 0x0000007e3f757812 */ /* 0x000fe400078efcff */
[----:B------:R1:W4:Y:S02]  /*4ae0*/  @!P1 LDG.E.U16 R116, desc[UR14][R118.64] ;  /* 0x0000000e76749981 */ /* 0x000324000c1e1500 */
[----:B------:R-:W-:Y:S02]  /*4af0*/  ISETP.GE.AND P1, PT, R117, UR40, PT ;  /* 0x0000002875007c0c */ /* 0x000fe4000bf26270 */
[----:B------:R-:W-:Y:S01]  /*4b00*/  PRMT R117, RZ, 0x7610, R117 ;  /* 0x00007610ff757816 */ /* 0x000fe20000000075 */
[----:B-1----:R-:W-:-:S05]  /*4b10*/  IMAD.WIDE R118, R65, 0x2, R120 ;  /* 0x0000000241767825 */ /* 0x002fca00078e0278 */
[----:B------:R1:W4:Y:S01]  /*4b20*/  @!P0 LDG.E.U16 R117, desc[UR14][R118.64] ;  /* 0x0000000e76758981 */ /* 0x000322000c1e1500 */
[----:B------:R-:W-:Y:S01]  /*4b30*/  IMAD.WIDE R122, R64, 0x2, R120 ;  /* 0x00000002407a7825 */ /* 0x000fe200078e0278 */
[----:B-1----:R-:W-:-:S06]  /*4b40*/  PRMT R118, RZ, 0x7610, R118 ;  /* 0x00007610ff767816 */ /* 0x002fcc0000000076 */
[----:B------:R1:W4:Y:S01]  /*4b50*/  @!P1 LDG.E.U16 R118, desc[UR14][R122.64] ;  /* 0x0000000e7a769981 */ /* 0x000322000c1e1500 */
[----:B0-----:R-:W-:-:S04]  /*4b60*/  LOP3.LUT R119, R183, 0x7f, RZ, 0xc0, !PT ;  /* 0x0000007fb7777812 */ /* 0x001fc800078ec0ff */
[C---:B------:R-:W-:Y:S01]  /*4b70*/  ISETP.GE.AND P0, PT, R119.reuse, UR40, PT ;  /* 0x0000002877007c0c */ /* 0x040fe2000bf06270 */
[----:B------:R-:W-:Y:S01]  /*4b80*/  IMAD R119, R119, UR41, RZ ;  /* 0x0000002977777c24 */ /* 0x000fe2000f8e02ff */
[----:B------:R-:W-:Y:S01]  /*4b90*/  PRMT R164, RZ, 0x7610, R164 ;  /* 0x00007610ffa47816 */ /* 0x000fe200000000a4 */
[----:B-1----:R-:W-:Y:S02]  /*4ba0*/  IMAD.MOV.U32 R122, RZ, RZ, R125 ;  /* 0x000000ffff7a7224 */ /* 0x002fe400078e007d */
[----:B------:R-:W-:Y:S02]  /*4bb0*/  IMAD.MOV.U32 R123, RZ, RZ, R124 ;  /* 0x000000ffff7b7224 */ /* 0x000fe400078e007c */
[----:B------:R-:W-:Y:S01]  /*4bc0*/  IMAD.WIDE R124, R119, 0x2, R122 ;  /* 0x00000002777c7825 */ /* 0x000fe200078e027a */
[----:B------:R-:W-:Y:S01]  /*4bd0*/  BAR.SYNC.DEFER_BLOCKING 0x0 ;  /* 0x0000000000007b1d */ /* 0x000fe20000010000 */
[----:B------:R-:W-:Y:S02]  /*4be0*/  PRMT R180, RZ, 0x7610, R180 ;  /* 0x00007610ffb47816 */ /* 0x000fe400000000b4 */
[----:B------:R-:W-:-:S03]  /*4bf0*/  PRMT R181, RZ, 0x7610, R181 ;  /* 0x00007610ffb57816 */ /* 0x000fc600000000b5 */
[----:B------:R0:W4:Y:S02]  /*4c00*/  @!P0 LDG.E.U16 R164, desc[UR14][R124.64] ;  /* 0x0000000e7ca48981 */ /* 0x000124000c1e1500 */
[----:B0-----:R-:W-:Y:S02]  /*4c10*/  IMAD.MOV.U32 R124, RZ, RZ, R126 ;  /* 0x000000ffff7c7224 */ /* 0x001fe400078e007e */
[----:B------:R-:W-:Y:S02]  /*4c20*/  IMAD.MOV.U32 R125, RZ, RZ, R127 ;  /* 0x000000ffff7d7224 */ /* 0x000fe400078e007f */
[----:B------:R-:W-:-:S05]  /*4c30*/  IMAD.WIDE R126, R119, 0x2, R124 ;  /* 0x00000002777e7825 */ /* 0x000fca00078e027c */
[----:B------:R0:W4:Y:S02]  /*4c40*/  @!P0 LDG.E.U16 R180, desc[UR14][R126.64] ;  /* 0x0000000e7eb48981 */ /* 0x000124000c1e1500 */
[----:B0-----:R-:W-:Y:S02]  /*4c50*/  IMAD.MOV.U32 R126, RZ, RZ, R128 ;  /* 0x000000ffff7e7224 */ /* 0x001fe400078e0080 */
[----:B------:R-:W-:Y:S02]  /*4c60*/  IMAD.MOV.U32 R127, RZ, RZ, R129 ;  /* 0x000000ffff7f7224 */ /* 0x000fe400078e0081 */
[----:B------:R-:W-:Y:S01]  /*4c70*/  IMAD.WIDE R128, R119, 0x2, R126 ;  /* 0x0000000277807825 */ /* 0x000fe200078e027e */
[----:B------:R-:W-:-:S04]  /*4c80*/  PRMT R182, RZ, 0x7610, R182 ;  /* 0x00007610ffb67816 */ /* 0x000fc800000000b6 */
[----:B------:R0:W4:Y:S01]  /*4c90*/  @!P0 LDG.E.U16 R181, desc[UR14][R128.64] ;  /* 0x0000000e80b58981 */ /* 0x000122000c1e1500 */
[----:B------:R-:W-:Y:S01]  /*4ca0*/  LOP3.LUT P1, RZ, R183, 0x80, RZ, 0xc0, !PT ;  /* 0x00000080b7ff7812 */ /* 0x000fe2000782c0ff */
[----:B0-----:R-:W-:Y:S02]  /*4cb0*/  IMAD.MOV.U32 R128, RZ, RZ, R130 ;  /* 0x000000ffff807224 */ /* 0x001fe400078e0082 */
[----:B------:R-:W-:Y:S02]  /*4cc0*/  IMAD.MOV.U32 R129, RZ, RZ, R131 ;  /* 0x000000ffff817224 */ /* 0x000fe400078e0083 */
[----:B------:R-:W-:-:S05]  /*4cd0*/  IMAD.WIDE R130, R119, 0x2, R128 ;  /* 0x0000000277827825 */ /* 0x000fca00078e0280 */
[----:B------:R0:W4:Y:S02]  /*4ce0*/  @!P0 LDG.E.U16 R182, desc[UR14][R130.64] ;  /* 0x0000000e82b68981 */ /* 0x000124000c1e1500 */
[C---:B0-----:R-:W-:Y:S01]  /*4cf0*/  IMAD.SHL.U32 R131, R183.reuse, 0x2, RZ ;  /* 0x00000002b7837824 */ /* 0x041fe200078e00ff */
[----:B------:R-:W-:Y:S02]  /*4d00*/  SEL R130, RZ, 0x90, !P1 ;  /* 0x00000090ff827807 */ /* 0x000fe40004800000 */
[----:B------:R-:W-:Y:S02]  /*4d10*/  LOP3.LUT R183, R183, 0x40, RZ, 0xc0, !PT ;  /* 0x00000040b7b77812 */ /* 0x000fe400078ec0ff */
[----:B------:R-:W-:Y:S01]  /*4d20*/  LOP3.LUT R130, R130, 0x7e, R131, 0x78, !PT ;  /* 0x0000007e82827812 */ /* 0x000fe200078e7883 */
[----:B------:R-:W-:-:S04]  /*4d30*/  IMAD.MOV.U32 R131, RZ, RZ, R133 ;  /* 0x000000ffff837224 */ /* 0x000fc800078e0085 */
[----:B------:R-:W-:Y:S02]  /*4d40*/  IMAD R183, R183, 0x100, R130 ;  /* 0x00000100b7b77824 */ /* 0x000fe400078e0282 */
[----:B------:R-:W-:Y:S01]  /*4d50*/  IMAD.MOV.U32 R130, RZ, RZ, R132 ;  /* 0x000000ffff827224 */ /* 0x000fe200078e0084 */
[----:B------:R-:W-:-:S03]  /*4d60*/  PRMT R184, RZ, 0x7610, R184 ;  /* 0x00007610ffb87816 */ /* 0x000fc600000000b8 */
[C---:B------:R-:W-:Y:S01]  /*4d70*/  IMAD.WIDE R132, R119.reuse, 0x2, R130 ;  /* 0x0000000277847825 */ /* 0x040fe200078e0282 */
[----:B------:R0:W-:Y:S04]  /*4d80*/  STS.U16 [R183+UR12], R179 ;  /* 0x000000b3b7007988 */ /* 0x0001e8000800040c */
[----:B------:R1:W4:Y:S01]  /*4d90*/  @!P0 LDG.E.U16 R184, desc[UR14][R132.64] ;  /* 0x0000000e84b88981 */ /* 0x000322000c1e1500 */
[----:B0-----:R-:W-:Y:S01]  /*4da0*/  PRMT R179, RZ, 0x7610, R179 ;  /* 0x00007610ffb37816 */ /* 0x001fe200000000b3 */
[----:B-1----:R-:W-:Y:S02]  /*4db0*/  IMAD.MOV.U32 R132, RZ, RZ, R134 ;  /* 0x000000ffff847224 */ /* 0x002fe400078e0086 */
[----:B------:R-:W-:Y:S02]  /*4dc0*/  IMAD.MOV.U32 R133, RZ, RZ, R135 ;  /* 0x000000ffff857224 */ /* 0x000fe400078e0087 */
[----:B------:R-:W-:Y:S01]  /*4dd0*/  IMAD.WIDE R134, R119, 0x2, R132 ;  /* 0x0000000277867825 */ /* 0x000fe200078e0284 */
[----:B------:R0:W-:Y:S04]  /*4de0*/  STS.U16 [R183+UR12+0x400], R137 ;  /* 0x00040089b7007988 */ /* 0x0001e8000800040c */
[----:B------:R1:W4:Y:S02]  /*4df0*/  @!P0 LDG.E.U16 R179, desc[UR14][R134.64] ;  /* 0x0000000e86b38981 */ /* 0x000324000c1e1500 */
[----:B-1----:R-:W-:-:S02]  /*4e00*/  IMAD.MOV.U32 R134, RZ, RZ, R178 ;  /* 0x000000ffff867224 */ /* 0x002fc400078e00b2 */
[----:B------:R-:W-:Y:S01]  /*4e10*/  IMAD.MOV.U32 R135, RZ, RZ, R136 ;  /* 0x000000ffff877224 */ /* 0x000fe200078e0088 */
[----:B------:R-:W-:Y:S01]  /*4e20*/  PRMT R178, RZ, 0x7610, R178 ;  /* 0x00007610ffb27816 */ /* 0x000fe200000000b2 */
[C---:B0-----:R-:W-:Y:S01]  /*4e30*/  IMAD.WIDE R136, R119.reuse, 0x2, R134 ;  /* 0x0000000277887825 */ /* 0x041fe200078e0286 */
[----:B-----5:R0:W-:Y:S04]  /*4e40*/  STS.U16 [R183+UR12+0x800], R139 ;  /* 0x0008008bb7007988 */ /* 0x0201e8000800040c */
[----:B------:R1:W5:Y:S02]  /*4e50*/  @!P0 LDG.E.U16 R178, desc[UR14][R136.64] ;  /* 0x0000000e88b28981 */ /* 0x000364000c1e1500 */
[--C-:B-1----:R-:W-:Y:S02]  /*4e60*/  IMAD.MOV.U32 R136, RZ, RZ, R177.reuse ;  /* 0x000000ffff887224 */ /* 0x102fe400078e00b1 */
[----:B------:R-:W-:Y:S01]  /*4e70*/  IMAD.MOV.U32 R137, RZ, RZ, R138 ;  /* 0x000000ffff897224 */ /* 0x000fe200078e008a */
[----:B------:R-:W-:Y:S01]  /*4e80*/  PRMT R177, RZ, 0x7610, R177 ;  /* 0x00007610ffb17816 */ /* 0x000fe200000000b1 */
[----:B0-----:R-:W-:Y:S01]  /*4e90*/  IMAD.WIDE R138, R119, 0x2, R136 ;  /* 0x00000002778a7825 */ /* 0x001fe200078e0288 */
[----:B---3--:R0:W-:Y:S04]  /*4ea0*/  STS.U16 [R183+UR12+0xc00], R141 ;  /* 0x000c008db7007988 */ /* 0x0081e8000800040c */
[----:B------:R1:W3:Y:S02]  /*4eb0*/  @!P0 LDG.E.U16 R177, desc[UR14][R138.64] ;  /* 0x0000000e8ab18981 */ /* 0x0002e4000c1e1500 */
[----:B-1----:R-:W-:-:S02]  /*4ec0*/  IMAD.MOV.U32 R138, RZ, RZ, R176 ;  /* 0x000000ffff8a7224 */ /* 0x002fc400078e00b0 */
[----:B------:R-:W-:Y:S01]  /*4ed0*/  IMAD.MOV.U32 R139, RZ, RZ, R140 ;  /* 0x000000ffff8b7224 */ /* 0x000fe200078e008c */
[----:B------:R-:W-:Y:S01]  /*4ee0*/  PRMT R176, RZ, 0x7610, R176 ;  /* 0x00007610ffb07816 */ /* 0x000fe200000000b0 */
[----:B0-----:R-:W-:Y:S01]  /*4ef0*/  IMAD.WIDE R140, R119, 0x2, R138 ;  /* 0x00000002778c7825 */ /* 0x001fe200078e028a */
[----:B------:R0:W-:Y:S04]  /*4f00*/  STS.U16 [R183+UR12+0x1000], R175 ;  /* 0x001000afb7007988 */ /* 0x0001e8000800040c */
[----:B------:R1:W5:Y:S01]  /*4f10*/  @!P0 LDG.E.U16 R176, desc[UR14][R140.64] ;  /* 0x0000000e8cb08981 */ /* 0x000362000c1e1500 */
[----:B0-----:R-:W-:Y:S01]  /*4f20*/  PRMT R175, RZ, 0x7610, R175 ;  /* 0x00007610ffaf7816 */ /* 0x001fe200000000af */
[----:B-1----:R-:W-:Y:S02]  /*4f30*/  IMAD.MOV.U32 R140, RZ, RZ, R142 ;  /* 0x000000ffff8c7224 */ /* 0x002fe400078e008e */
[----:B------:R-:W-:-:S02]  /*4f40*/  IMAD.MOV.U32 R141, RZ, RZ, R143 ;  /* 0x000000ffff8d7224 */ /* 0x000fc400078e008f */
[C---:B------:R-:W-:Y:S01]  /*4f50*/  IMAD.WIDE R142, R119.reuse, 0x2, R140 ;  /* 0x00000002778e7825 */ /* 0x040fe200078e028c */
[----:B------:R0:W-:Y:S04]  /*4f60*/  STS.U16 [R183+UR12+0x1400], R145 ;  /* 0x00140091b7007988 */ /* 0x0001e8000800040c */
[----:B------:R1:W5:Y:S02]  /*4f70*/  @!P0 LDG.E.U16 R175, desc[UR14][R142.64] ;  /* 0x0000000e8eaf8981 */ /* 0x000364000c1e1500 */
[----:B-1----:R-:W-:Y:S02]  /*4f80*/  IMAD.MOV.U32 R142, RZ, RZ, R174 ;  /* 0x000000ffff8e7224 */ /* 0x002fe400078e00ae */
[----:B------:R-:W-:Y:S01]  /*4f90*/  IMAD.MOV.U32 R143, RZ, RZ, R144 ;  /* 0x000000ffff8f7224 */ /* 0x000fe200078e0090 */
[----:B------:R-:W-:Y:S01]  /*4fa0*/  PRMT R174, RZ, 0x7610, R174 ;  /* 0x00007610ffae7816 */ /* 0x000fe200000000ae */
[----:B0-----:R-:W-:Y:S01]  /*4fb0*/  IMAD.WIDE R144, R119, 0x2, R142 ;  /* 0x0000000277907825 */ /* 0x001fe200078e028e */
[----:B------:R0:W-:Y:S04]  /*4fc0*/  STS.U16 [R183+UR12+0x1800], R147 ;  /* 0x00180093b7007988 */ /* 0x0001e8000800040c */
[----:B------:R1:W5:Y:S02]  /*4fd0*/  @!P0 LDG.E.U16 R174, desc[UR14][R144.64] ;  /* 0x0000000e90ae8981 */ /* 0x000364000c1e1500 */
        /* <DEDUP_REMOVED lines=11> */
[----:B------:R1:W5:Y:S01]  /*5090*/  @!P0 LDG.E.U16 R172, desc[UR14][R148.64] ;  /* 0x0000000e94ac8981 */ /* 0x000362000c1e1500 */
[----:B------:R-:W-:Y:S01]  /*50a0*/  PRMT R191, RZ, 0x7610, R191 ;  /* 0x00007610ffbf7816 */ /* 0x000fe200000000bf */
[----:B-1----:R-:W-:Y:S02]  /*50b0*/  IMAD.MOV.U32 R148, RZ, RZ, R171 ;  /* 0x000000ffff947224 */ /* 0x002fe400078e00ab */
[----:B------:R-:W-:Y:S02]  /*50c0*/  IMAD.MOV.U32 R149, RZ, RZ, R150 ;  /* 0x000000ffff957224 */ /* 0x000fe400078e0096 */
[----:B0-----:R-:W-:Y:S01]  /*50d0*/  IMAD.WIDE R150, R119, 0x2, R148 ;  /* 0x0000000277967825 */ /* 0x001fe200078e0294 */
[----:B------:R0:W-:Y:S04]  /*50e0*/  STS.U16 [R183+UR12+0x2400], R153 ;  /* 0x00240099b7007988 */ /* 0x0001e8000800040c */
[----:B------:R1:W5:Y:S01]  /*50f0*/  @!P0 LDG.E.U16 R191, desc[UR14][R150.64] ;  /* 0x0000000e96bf8981 */ /* 0x000362000c1e1500 */
[----:B------:R-:W-:Y:S01]  /*5100*/  PRMT R193, RZ, 0x7610, R193 ;  /* 0x00007610ffc17816 */ /* 0x000fe200000000c1 */
[----:B-1----:R-:W-:-:S02]  /*5110*/  IMAD.MOV.U32 R150, RZ, RZ, R170 ;  /* 0x000000ffff967224 */ /* 0x002fc400078e00aa */
[----:B------:R-:W-:Y:S02]  /*5120*/  IMAD.MOV.U32 R151, RZ, RZ, R152 ;  /* 0x000000ffff977224 */ /* 0x000fe400078e0098 */
[----:B0-----:R-:W-:Y:S01]  /*5130*/  IMAD.WIDE R152, R119, 0x2, R150 ;  /* 0x0000000277987825 */ /* 0x001fe200078e0296 */
[----:B------:R0:W-:Y:S04]  /*5140*/  STS.U16 [R183+UR12+0x2800], R155 ;  /* 0x0028009bb7007988 */ /* 0x0001e8000800040c */
[----:B------:R1:W5:Y:S01]  /*5150*/  @!P0 LDG.E.U16 R193, desc[UR14][R152.64] ;  /* 0x0000000e98c18981 */ /* 0x000362000c1e1500 */
[----:B------:R-:W-:Y:S01]  /*5160*/  PRMT R195, RZ, 0x7610, R195 ;  /* 0x00007610ffc37816 */ /* 0x000fe200000000c3 */
[----:B-1----:R-:W-:Y:S02]  /*5170*/  IMAD.MOV.U32 R152, RZ, RZ, R169 ;  /* 0x000000ffff987224 */ /* 0x002fe400078e00a9 */
[----:B------:R-:W-:-:S02]  /*5180*/  IMAD.MOV.U32 R153, RZ, RZ, R154 ;  /* 0x000000ffff997224 */ /* 0x000fc400078e009a */
[----:B0-----:R-:W-:Y:S01]  /*5190*/  IMAD.WIDE R154, R119, 0x2, R152 ;  /* 0x00000002779a7825 */ /* 0x001fe200078e0298 */
[----:B------:R-:W-:-:S04]  /*51a0*/  PRMT R196, RZ, 0x7610, R196 ;  /* 0x00007610ffc47816 */ /* 0x000fc800000000c4 */
[----:B------:R0:W5:Y:S02]  /*51b0*/  @!P0 LDG.E.U16 R195, desc[UR14][R154.64] ;  /* 0x0000000e9ac38981 */ /* 0x000164000c1e1500 */
[----:B0-----:R-:W-:Y:S02]  /*51c0*/  IMAD.MOV.U32 R154, RZ, RZ, R157 ;  /* 0x000000ffff9a7224 */ /* 0x001fe400078e009d */
[----:B------:R-:W-:Y:S02]  /*51d0*/  IMAD.MOV.U32 R155, RZ, RZ, R156 ;  /* 0x000000ffff9b7224 */ /* 0x000fe400078e009c */
[----:B------:R-:W-:Y:S01]  /*51e0*/  IMAD.WIDE R156, R119, 0x2, R154 ;  /* 0x00000002779c7825 */ /* 0x000fe200078e029a */
[----:B--2---:R0:W-:Y:S04]  /*51f0*/  STS.U16 [R183+UR12+0x3000], R158 ;  /* 0x0030009eb7007988 */ /* 0x0041e8000800040c */
[----:B------:R1:W2:Y:S01]  /*5200*/  @!P0 LDG.E.U16 R196, desc[UR14][R156.64] ;  /* 0x0000000e9cc48981 */ /* 0x0002a2000c1e1500 */
[----:B------:R-:W-:Y:S01]  /*5210*/  PRMT R201, RZ, 0x7610, R201 ;  /* 0x00007610ffc97816 */ /* 0x000fe200000000c9 */
[----:B-1----:R-:W-:-:S02]  /*5220*/  IMAD.MOV.U32 R156, RZ, RZ, R167 ;  /* 0x000000ffff9c7224 */ /* 0x002fc400078e00a7 */
[----:B------:R-:W-:Y:S02]  /*5230*/  IMAD.MOV.U32 R157, RZ, RZ, R159 ;  /* 0x000000ffff9d7224 */ /* 0x000fe400078e009f */
[----:B0-----:R-:W-:Y:S01]  /*5240*/  IMAD.WIDE R158, R119, 0x2, R156 ;  /* 0x00000002779e7825 */ /* 0x001fe200078e029c */
[----:B----4-:R0:W-:Y:S04]  /*5250*/  STS.U16 [R183+UR12+0x3400], R161 ;  /* 0x003400a1b7007988 */ /* 0x0101e8000800040c */
[----:B------:R1:W4:Y:S01]  /*5260*/  @!P0 LDG.E.U16 R201, desc[UR14][R158.64] ;  /* 0x0000000e9ec98981 */ /* 0x000322000c1e1500 */
[----:B------:R-:W-:Y:S01]  /*5270*/  PRMT R206, RZ, 0x7610, R206 ;  /* 0x00007610ffce7816 */ /* 0x000fe200000000ce */
[----:B-1----:R-:W-:Y:S02]  /*5280*/  IMAD.MOV.U32 R158, RZ, RZ, R166 ;  /* 0x000000ffff9e7224 */ /* 0x002fe400078e00a6 */
[----:B------:R-:W-:-:S02]  /*5290*/  IMAD.MOV.U32 R159, RZ, RZ, R160 ;  /* 0x000000ffff9f7224 */ /* 0x000fc400078e00a0 */
[----:B0-----:R-:W-:Y:S01]  /*52a0*/  IMAD.WIDE R160, R119, 0x2, R158 ;  /* 0x0000000277a07825 */ /* 0x001fe200078e029e */
[----:B------:R0:W-:Y:S04]  /*52b0*/  STS.U16 [R183+UR12+0x3800], R163 ;  /* 0x003800a3b7007988 */ /* 0x0001e8000800040c */
[----:B------:R1:W2:Y:S04]  /*52c0*/  @!P0 LDG.E.U16 R206, desc[UR14][R160.64] ;  /* 0x0000000ea0ce8981 */ /* 0x0002a8000c1e1500 */
[----:B------:R0:W-:Y:S01]  /*52d0*/  STS.U16 [R183+UR12+0x3c00], R107 ;  /* 0x003c006bb7007988 */ /* 0x0001e2000800040c */
[----:B-1----:R-:W-:-:S02]  /*52e0*/  IMAD.MOV.U32 R160, RZ, RZ, R165 ;  /* 0x000000ffffa07224 */ /* 0x002fc400078e00a5 */
[----:B------:R-:W-:Y:S01]  /*52f0*/  IMAD.MOV.U32 R161, RZ, RZ, R162 ;  /* 0x000000ffffa17224 */ /* 0x000fe200078e00a2 */
[----:B------:R-:W-:Y:S01]  /*5300*/  PRMT R165, RZ, 0x7610, R165 ;  /* 0x00007610ffa57816 */ /* 0x000fe200000000a5 */
[----:B0-----:R-:W-:Y:S01]  /*5310*/  IMAD.WIDE R162, R119, 0x2, R160 ;  /* 0x0000000277a27825 */ /* 0x001fe200078e02a0 */
[----:B------:R-:W-:Y:S01]  /*5320*/  LOP3.LUT R107, R183, 0x20, RZ, 0x3c, !PT ;  /* 0x00000020b76b7812 */ /* 0x000fe200078e3cff */
[----:B------:R-:W-:Y:S04]  /*5330*/  STS.U16 [R183+UR12+0x2c00], R168 ;  /* 0x002c00a8b7007988 */ /* 0x000fe8000800040c */
[----:B------:R0:W4:Y:S04]  /*5340*/  @!P0 LDG.E.U16 R165, desc[UR14][R162.64] ;  /* 0x0000000ea2a58981 */ /* 0x000128000c1e1500 */
[----:B------:R1:W-:Y:S01]  /*5350*/  STS.U16 [R107+UR12+0x100], R70 ;  /* 0x000100466b007988 */ /* 0x0003e2000800040c */
[----:B0-----:R-:W-:-:S02]  /*5360*/  IMAD.MOV.U32 R162, RZ, RZ, R8 ;  /* 0x000000ffffa27224 */ /* 0x001fc400078e0008 */
[----:B------:R-:W-:Y:S01]  /*5370*/  IMAD.MOV.U32 R163, RZ, RZ, R3 ;  /* 0x000000ffffa37224 */ /* 0x000fe200078e0003 */
[----:B-1----:R-:W-:Y:S01]  /*5380*/  PRMT R70, RZ, 0x7610, R70 ;  /* 0x00007610ff467816 */ /* 0x002fe20000000046 */
[----:B------:R-:W-:Y:S02]  /*5390*/  IMAD.MOV.U32 R3, RZ, RZ, R2 ;  /* 0x000000ffff037224 */ /* 0x000fe400078e0002 */
[----:B------:R-:W-:Y:S01]  /*53a0*/  IMAD.WIDE R166, R119, 0x2, R162 ;  /* 0x0000000277a67825 */ /* 0x000fe200078e02a2 */
[----:B------:R0:W-:Y:S03]  /*53b0*/  STS.U16 [R107+UR12+0x500], R73 ;  /* 0x000500496b007988 */ /* 0x0001e6000800040c */
[----:B------:R-:W-:Y:S01]  /*53c0*/  IMAD.MOV.U32 R2, RZ, RZ, R6 ;  /* 0x000000ffff027224 */ /* 0x000fe200078e0006 */
[----:B------:R1:W4:Y:S01]  /*53d0*/  @!P0 LDG.E.U16 R70, desc[UR14][R166.64] ;  /* 0x0000000ea6468981 */ /* 0x000322000c1e1500 */
[----:B0-----:R-:W-:-:S02]  /*53e0*/  PRMT R73, RZ, 0x7610, R73 ;  /* 0x00007610ff497816 */ /* 0x001fc40000000049 */
[----:B-1----:R-:W-:-:S05]  /*53f0*/  IMAD.WIDE R166, R119, 0x2, R2 ;  /* 0x0000000277a67825 */ /* 0x002fca00078e0202 */
[----:B------:R0:W4:Y:S02]  /*5400*/  @!P0 LDG.E.U16 R73, desc[UR14][R166.64] ;  /* 0x0000000ea6498981 */ /* 0x000124000c1e1500 */
[----:B0-----:R-:W-:Y:S02]  /*5410*/  IMAD.MOV.U32 R166, RZ, RZ, R4 ;  /* 0x000000ffffa67224 */ /* 0x001fe400078e0004 */
[--C-:B------:R-:W-:Y:S01]  /*5420*/  IMAD.MOV.U32 R167, RZ, RZ, R0.reuse ;  /* 0x000000ffffa77224 */ /* 0x100fe200078e0000 */
[----:B------:R-:W-:Y:S01]  /*5430*/  PRMT R0, RZ, 0x7610, R0 ;  /* 0x00007610ff007816 */ /* 0x000fe20000000000 */
[----:B------:R-:W-:Y:S02]  /*5440*/  IMAD.MOV.U32 R4, RZ, RZ, R14 ;  /* 0x000000ffff047224 */ /* 0x000fe400078e000e */
[C---:B------:R-:W-:Y:S01]  /*5450*/  IMAD.WIDE R168, R119.reuse, 0x2, R166 ;  /* 0x0000000277a87825 */ /* 0x040fe200078e02a6 */
[----:B------:R0:W-:Y:S04]  /*5460*/  STS.U16 [R107+UR12+0x900], R76 ;  /* 0x0009004c6b007988 */ /* 0x0001e8000800040c */
[----:B------:R1:W3:Y:S01]  /*5470*/  @!P0 LDG.E.U16 R0, desc[UR14][R168.64] ;  /* 0x0000000ea8008981 */ /* 0x0002e2000c1e1500 */
[----:B------:R-:W-:Y:S01]  /*5480*/  IMAD.MOV.U32 R14, RZ, RZ, R23 ;  /* 0x000000ffff0e7224 */ /* 0x000fe200078e0017 */
[----:B0-----:R-:W-:Y:S01]  /*5490*/  PRMT R76, RZ, 0x7610, R76 ;  /* 0x00007610ff4c7816 */ /* 0x001fe2000000004c */
[C---:B-1----:R-:W-:Y:S01]  /*54a0*/  IMAD.WIDE R168, R119.reuse, 0x2, R4 ;  /* 0x0000000277a87825 */ /* 0x042fe200078e0204 */
[----:B------:R0:W-:Y:S04]  /*54b0*/  STS.U16 [R107+UR12+0xd00], R79 ;  /* 0x000d004f6b007988 */ /* 0x0001e8000800040c */
[----:B------:R1:W4:Y:S01]  /*54c0*/  @!P0 LDG.E.U16 R76, desc[UR14][R168.64] ;  /* 0x0000000ea84c8981 */ /* 0x000322000c1e1500 */
[----:B------:R-:W-:Y:S01]  /*54d0*/  IMAD.MOV.U32 R23, RZ, RZ, R13 ;  /* 0x000000ffff177224 */ /* 0x000fe200078e000d */
[----:B0-----:R-:W-:Y:S01]  /*54e0*/  PRMT R79, RZ, 0x7610, R79 ;  /* 0x00007610ff4f7816 */ /* 0x001fe2000000004f */
[----:B-1----:R-:W-:Y:S01]  /*54f0*/  IMAD.WIDE R168, R119, 0x2, R14 ;  /* 0x0000000277a87825 */ /* 0x002fe200078e020e */
[----:B------:R0:W-:Y:S04]  /*5500*/  STS.U16 [R107+UR12+0x1100], R82 ;  /* 0x001100526b007988 */ /* 0x0001e8000800040c */
[----:B------:R1:W4:Y:S01]  /*5510*/  @!P0 LDG.E.U16 R79, desc[UR14][R168.64] ;  /* 0x0000000ea84f8981 */ /* 0x000322000c1e1500 */
[----:B------:R-:W-:-:S02]  /*5520*/  IMAD.MOV.U32 R13, RZ, RZ, R12 ;  /* 0x000000ffff0d7224 */ /* 0x000fc400078e000c */
[----:B------:R-:W-:Y:S01]  /*5530*/  IMAD.MOV.U32 R12, RZ, RZ, R20 ;  /* 0x000000ffff0c7224 */ /* 0x000fe200078e0014 */
[----:B0-----:R-:W-:Y:S01]  /*5540*/  PRMT R82, RZ, 0x7610, R82 ;  /* 0x00007610ff527816 */ /* 0x001fe20000000052 */
[----:B-1----:R-:W-:Y:S01]  /*5550*/  IMAD.WIDE R168, R119, 0x2, R22 ;  /* 0x0000000277a87825 */ /* 0x002fe200078e0216 */
[----:B------:R-:W-:-:S04]  /*5560*/  PRMT R20, RZ, 0x7610, R20 ;  /* 0x00007610ff147816 */ /* 0x000fc80000000014 */
[----:B------:R0:W4:Y:S01]  /*5570*/  @!P0 LDG.E.U16 R82, desc[UR14][R168.64] ;  /* 0x0000000ea8528981 */ /* 0x000122000c1e1500 */
[----:B------:R-:W-:Y:S02]  /*5580*/  IMAD.MOV.U32 R8, RZ, RZ, R17 ;  /* 0x000000ffff087224 */ /* 0x000fe400078e0011 */
[----:B0-----:R-:W-:-:S05]  /*5590*/  IMAD.WIDE R168, R119, 0x2, R12 ;  /* 0x0000000277a87825 */ /* 0x001fca00078e020c */
[----:B------:R0:W4:Y:S01]  /*55a0*/  @!P0 LDG.E.U16 R20, desc[UR14][R168.64] ;  /* 0x0000000ea8148981 */ /* 0x000122000c1e1500 */
[----:B------:R-:W-:-:S03]  /*55b0*/  IMAD.MOV.U32 R17, RZ, RZ, R7 ;  /* 0x000000ffff117224 */ /* 0x000fc600078e0007 */
[----:B------:R1:W-:Y:S01]  /*55c0*/  STS.U16 [R107+UR12+0x1900], R88 ;  /* 0x001900586b007988 */ /* 0x0003e2000800040c */
[----:B0-----:R-:W-:Y:S02]  /*55d0*/  IMAD.MOV.U32 R169, RZ, RZ, R11 ;  /* 0x000000ffffa97224 */ /* 0x001fe400078e000b */
[----:B------:R-:W-:Y:S02]  /*55e0*/  IMAD.MOV.U32 R11, RZ, RZ, R10 ;  /* 0x000000ffff0b7224 */ /* 0x000fe400078e000a */
[----:B------:R-:W-:Y:S01]  /*55f0*/  IMAD.MOV.U32 R10, RZ, RZ, R18 ;  /* 0x000000ffff0a7224 */ /* 0x000fe200078e0012 */
[----:B-1----:R-:W-:Y:S01]  /*5600*/  PRMT R88, RZ, 0x7610, R88 ;  /* 0x00007610ff587816 */ /* 0x002fe20000000058 */
[----:B------:R-:W-:Y:S01]  /*5610*/  IMAD.MOV.U32 R168, RZ, RZ, R19 ;  /* 0x000000ffffa87224 */ /* 0x000fe200078e0013 */
[----:B------:R0:W-:Y:S01]  /*5620*/  STS.U16 [R107+UR12+0x2100], R94 ;  /* 0x0021005e6b007988 */ /* 0x0001e2000800040c */
[----:B------:R-:W-:-:S04]  /*5630*/  IMAD.WIDE R18, R119, 0x2, R10 ;  /* 0x0000000277127825 */ /* 0x000fc800078e020a */
[----:B------:R-:W-:Y:S01]  /*5640*/  IMAD.WIDE R6, R119, 0x2, R16 ;  /* 0x0000000277067825 */ /* 0x000fe200078e0210 */
[----:B------:R1:W-:Y:S01]  /*5650*/  STS.U16 [R107+UR12+0x1d00], R91 ;  /* 0x001d005b6b007988 */ /* 0x0003e2000800040c */
[----:B0-----:R-:W-:-:S03]  /*5660*/  PRMT R94, RZ, 0x7610, R94 ;  /* 0x00007610ff5e7816 */ /* 0x001fc6000000005e */
[----:B------:R0:W4:Y:S01]  /*5670*/  @!P0 LDG.E.U16 R88, desc[UR14][R18.64] ;  /* 0x0000000e12588981 */ /* 0x000122000c1e1500 */
[----:B-1----:R-:W-:-:S03]  /*5680*/  PRMT R91, RZ, 0x7610, R91 ;  /* 0x00007610ff5b7816 */ /* 0x002fc6000000005b */
[----:B------:R1:W4:Y:S01]  /*5690*/  @!P0 LDG.E.U16 R94, desc[UR14][R6.64] ;  /* 0x0000000e065e8981 */ /* 0x000322000c1e1500 */
[----:B0-----:R-:W-:-:S03]  /*56a0*/  IMAD.WIDE R18, R119, 0x2, R8 ;  /* 0x0000000277127825 */ /* 0x001fc600078e0208 */
[----:B------:R0:W-:Y:S01]  /*56b0*/  STS.U16 [R107+UR12+0x1500], R85 ;  /* 0x001500556b007988 */ /* 0x0001e2000800040c */
[----:B------:R-:W-:-:S03]  /*56c0*/  IMAD.WIDE R170, R119, 0x2, R168 ;  /* 0x0000000277aa7825 */ /* 0x000fc600078e02a8 */
[----:B------:R0:W4:Y:S01]  /*56d0*/  @!P0 LDG.E.U16 R91, desc[UR14][R18.64] ;  /* 0x0000000e125b8981 */ /* 0x000122000c1e1500 */
[----:B-1----:R-:W-:Y:S02]  /*56e0*/  IMAD.MOV.U32 R6, RZ, RZ, R56 ;  /* 0x000000ffff067224 */ /* 0x002fe400078e0038 */
[----:B------:R-:W-:Y:S01]  /*56f0*/  IMAD.MOV.U32 R7, RZ, RZ, R21 ;  /* 0x000000ffff077224 */ /* 0x000fe200078e0015 */
[----:B0-----:R-:W-:Y:S02]  /*5700*/  PRMT R85, RZ, 0x7610, R85 ;  /* 0x00007610ff557816 */ /* 0x001fe40000000055 */
[----:B------:R-:W-:Y:S01]  /*5710*/  PRMT R21, RZ, 0x7610, R21 ;  /* 0x00007610ff157816 */ /* 0x000fe20000000015 */
[----:B------:R-:W-:-:S03]  /*5720*/  IMAD.WIDE R18, R119, 0x2, R6 ;  /* 0x0000000277127825 */ /* 0x000fc600078e0206 */
[----:B------:R0:W4:Y:S04]  /*5730*/  @!P0 LDG.E.U16 R85, desc[UR14][R170.64] ;  /* 0x0000000eaa558981 */ /* 0x000128000c1e1500 */
[----:B------:R1:W4:Y:S01]  /*5740*/  @!P0 LDG.E.U16 R21, desc[UR14][R18.64] ;  /* 0x0000000e12158981 */ /* 0x000322000c1e1500 */
[----:B0-----:R-:W0:Y:S01]  /*5750*/  S2R R171, SR_TID.X ;  /* 0x0000000000ab7919 */ /* 0x001e220000002100 */
[C---:B-1----:R-:W-:Y:S02]  /*5760*/  LOP3.LUT R18, R183.reuse, 0x40, RZ, 0x3c, !PT ;  /* 0x00000040b7127812 */ /* 0x042fe400078e3cff */
[----:B------:R-:W-:Y:S01]  /*5770*/  LOP3.LUT R183, R183, 0x60, RZ, 0x3c, !PT ;  /* 0x00000060b7b77812 */ /* 0x000fe200078e3cff */
[----:B------:R-:W-:Y:S04]  /*5780*/  STS.U16 [R107+UR12+0x2500], R97 ;  /* 0x002500616b007988 */ /* 0x000fe8000800040c */
[----:B------:R-:W-:Y:S04]  /*5790*/  STS.U16 [R107+UR12+0x2900], R100 ;  /* 0x002900646b007988 */ /* 0x000fe8000800040c */
[----:B------:R-:W-:Y:S01]  /*57a0*/  STS.U16 [R107+UR12+0x2d00], R103 ;  /* 0x002d00676b007988 */ /* 0x000fe2000800040c */
[C---:B0-----:R-:W-:Y:S01]  /*57b0*/  LOP3.LUT P0, RZ, R171.reuse, 0x80, RZ, 0xc0, !PT ;  /* 0x00000080abff7812 */ /* 0x041fe2000780c0ff */
[----:B------:R-:W-:-:S03]  /*57c0*/  IMAD.SHL.U32 R56, R171, 0x2, RZ ;  /* 0x00000002ab387824 */ /* 0x000fc600078e00ff */
[----:B------:R-:W-:-:S04]  /*57d0*/  SEL R19, RZ, 0x90, !P0 ;  /* 0x00000090ff137807 */ /* 0x000fc80004000000 */
[----:B------:R-:W-:Y:S02]  /*57e0*/  LOP3.LUT R56, R19, 0x7e, R56, 0x78, !PT ;  /* 0x0000007e13387812 */ /* 0x000fe400078e7838 */
[----:B------:R-:W-:Y:S01]  /*57f0*/  LOP3.LUT R19, R171, 0x40, RZ, 0xc0, !PT ;  /* 0x00000040ab137812 */ /* 0x000fe200078ec0ff */
[----:B------:R-:W-:Y:S04]  /*5800*/  STS.U16 [R107+UR12+0x3100], R106 ;  /* 0x0031006a6b007988 */ /* 0x000fe8000800040c */
[----:B------:R-:W-:Y:S01]  /*5810*/  IMAD R19, R19, 0x80, R56 ;  /* 0x0000008013137824 */ /* 0x000fe200078e0238 */
[----:B------:R-:W-:Y:S04]  /*5820*/  STS.U16 [R107+UR12+0x3500], R110 ;  /* 0x0035006e6b007988 */ /* 0x000fe8000800040c */
        /* <DEDUP_REMOVED lines=17> */
[----:B------:R0:W-:Y:S04]  /*5940*/  STS.U16 [R18+UR12+0x3e00], R117 ;  /* 0x003e007512007988 */ /* 0x0001e8000800040c */
[----:B------:R-:W-:Y:S04]  /*5950*/  STS.U16 [R183+UR12+0x300], R72 ;  /* 0x00030048b7007988 */ /* 0x000fe8000800040c */
[----:B------:R-:W-:Y:S01]  /*5960*/  STS.U16 [R183+UR12+0x700], R75 ;  /* 0x0007004bb7007988 */ /* 0x000fe2000800040c */
[----:B0-----:R-:W-:-:S03]  /*5970*/  LOP3.LUT R18, R19, 0x20, RZ, 0x3c, !PT ;  /* 0x0000002013127812 */ /* 0x001fc600078e3cff */
        /* <DEDUP_REMOVED lines=14> */
[----:B---3--:R0:W-:Y:S04]  /*5a60*/  STS.U16 [R19+UR12+0x8c00], R0 ;  /* 0x008c000013007988 */ /* 0x0081e8000800040c */
[----:B------:R-:W-:Y:S04]  /*5a70*/  STS.U16 [R19+UR12+0x8800], R182 ;  /* 0x008800b613007988 */ /* 0x000fe8000800040c */
[----:B------:R-:W-:Y:S01]  /*5a80*/  STS.U16 [R19+UR12+0x8400], R177 ;  /* 0x008400b113007988 */ /* 0x000fe2000800040c */
[----:B0-----:R-:W-:-:S03]  /*5a90*/  LOP3.LUT R0, R19, 0x40, RZ, 0x3c, !PT ;  /* 0x0000004013007812 */ /* 0x001fc600078e3cff */
[----:B-----5:R-:W-:Y:S04]  /*5aa0*/  STS.U16 [R19+UR12+0x8000], R173 ;  /* 0x008000ad13007988 */ /* 0x020fe8000800040c */
[----:B------:R-:W-:Y:S04]  /*5ab0*/  STS.U16 [R19+UR12+0x9c00], R193 ;  /* 0x009c00c113007988 */ /* 0x000fe8000800040c */
[----:B--2---:R-:W-:Y:S04]  /*5ac0*/  STS.U16 [R19+UR12+0x9000], R206 ;  /* 0x009000ce13007988 */ /* 0x004fe8000800040c */
[----:B----4-:R-:W-:Y:S04]  /*5ad0*/  STS.U16 [R19+UR12+0x9800], R20 ;  /* 0x0098001413007988 */ /* 0x010fe8000800040c */
[----:B------:R0:W-:Y:S04]  /*5ae0*/  STS.U16 [R19+UR12+0x9400], R94 ;  /* 0x0094005e13007988 */ /* 0x0001e8000800040c */
        /* <DEDUP_REMOVED lines=15> */
[----:B------:R-:W-:Y:S01]  /*5be0*/  USHF.L.U32 UR4, UR13, 0x8, URZ ;  /* 0x000000080d047899 */ /* 0x000fe2000800063f */
[----:B0-----:R-:W0:Y:S02]  /*5bf0*/  LDC R70, c[0x0][0x23c] ;  /* 0x00008f00ff467b82 */ /* 0x001e240000000800 */
[----:B------:R-:W-:Y:S04]  /*5c00*/  STS.U16 [R0+UR12+0x9a00], R79 ;  /* 0x009a004f00007988 */ /* 0x000fe8000800040c */
[----:B------:R1:W-:Y:S04]  /*5c10*/  STS.U16 [R0+UR12+0x9e00], R172 ;  /* 0x009e00ac00007988 */ /* 0x0003e8000800040c */
[----:B------:R-:W-:Y:S04]  /*5c20*/  STS.U16 [R19+UR12+0x8300], R176 ;  /* 0x008300b013007988 */ /* 0x000fe8000800040c */
[----:B------:R-:W-:Y:S01]  /*5c30*/  STS.U16 [R19+UR12+0x8700], R184 ;  /* 0x008700b813007988 */ /* 0x000fe2000800040c */
[----:B------:R-:W-:Y:S01]  /*5c40*/  ULOP3.LUT UR4, UR4, 0x400, URZ, 0xc0, !UPT ;  /* 0x0000040004047892 */ /* 0x000fe2000f8ec03f */
[----:B-1----:R-:W1:Y:S02]  /*5c50*/  LDC R0, c[0x0][0x238] ;  /* 0x00008e00ff007b82 */ /* 0x002e640000000800 */
[----:B------:R-:W-:Y:S04]  /*5c60*/  STS.U16 [R19+UR12+0x8b00], R164 ;  /* 0x008b00a413007988 */ /* 0x000fe8000800040c */
[----:B------:R-:W-:Y:S04]  /*5c70*/  STS.U16 [R19+UR12+0x8f00], R165 ;  /* 0x008f00a513007988 */ /* 0x000fe8000800040c */
[----:B------:R-:W-:Y:S04]  /*5c80*/  STS.U16 [R19+UR12+0x9300], R76 ;  /* 0x0093004c13007988 */ /* 0x000fe8000800040c */
[----:B------:R-:W-:Y:S04]  /*5c90*/  STS.U16 [R19+UR12+0x9700], R85 ;  /* 0x0097005513007988 */ /* 0x000fe8000800040c */
[----:B------:R-:W-:Y:S04]  /*5ca0*/  STS.U16 [R19+UR12+0x9b00], R195 ;  /* 0x009b00c313007988 */ /* 0x000fe8000800040c */
[----:B------:R2:W-:Y:S01]  /*5cb0*/  STS.U16 [R19+UR12+0x9f00], R21 ;  /* 0x009f001513007988 */ /* 0x0005e2000800040c */
[----:B------:R3:W-:Y:S06]  /*5cc0*/  MEMBAR.ALL.CTA ;  /* 0x0000000000007992 */ /* 0x0007ec0000008000 */
[----:B---3--:R-:W3:Y:S01]  /*5cd0*/  FENCE.VIEW.ASYNC.S ;  /* 0x00000000000073c6 */ /* 0x008ee20000000000 */
[----:B------:R-:W-:Y:S01]  /*5ce0*/  ULEA.HI UR4, UR12, UR4, URZ, 0x1c ;  /* 0x000000040c047291 */ /* 0x000fe2000f8fe03f */
[----:B---3--:R-:W-:Y:S03]  /*5cf0*/  BAR.SYNC.DEFER_BLOCKING 0x0 ;  /* 0x0000000000007b1d */ /* 0x008fe60000010000 */
[----:B------:R-:W-:-:S03]  /*5d00*/  ULOP3.LUT UR16, UR4, 0x3fff, URZ, 0xc0, !UPT ;  /* 0x00003fff04107892 */ /* 0x000fc6000f8ec03f */
[----:B------:R-:W-:Y:S01]  /*5d10*/  UMOV UR19, 0x40000040 ;  /* 0x4000004000137882 */ /* 0x000fe20000000000 */
[----:B------:R-:W-:Y:S01]  /*5d20*/  UMOV UR17, 0x40000040 ;  /* 0x4000004000117882 */ /* 0x000fe20000000000 */
[----:B------:R-:W-:-:S06]  /*5d30*/  WARPGROUP.ARRIVE ;  /* 0x00000000000079c5 */ /* 0x000fcc0000000000 */
[----:B------:R-:W-:Y:S01]  /*5d40*/  HGMMA.64x64x16.F32.BF16 R24, gdesc[UR16].tnspA, R24 ;  /* 0x20e00000101879f0 */ /* 0x000fe20008701818 */
[----:B------:R-:W-:Y:S01]  /*5d50*/  UIADD3 UR16, UP0, UR16, 0x80, URZ ;  /* 0x0000008010107890 */ /* 0x000fe2000ff1e03f */
[----:B------:R-:W-:-:S03]  /*5d60*/  UMOV UR4, URZ ;  /* 0x0000003f00047c82 */ /* 0x000fc60008000000 */
[----:B------:R-:W-:-:S03]  /*5d70*/  UIADD3.X UR5, UR4, 0x40000040, URZ, UP0, !UPT ;  /* 0x4000004004057890 */ /* 0x000fc600087fe43f */
[----:B------:R-:W-:-:S06]  /*5d80*/  UMOV UR4, UR16 ;  /* 0x0000001000047c82 */ /* 0x000fcc0008000000 */
[----:B------:R-:W-:Y:S01]  /*5d90*/  HGMMA.64x64x16.F32.BF16 R24, gdesc[UR4].tnspA, R24 ;  /* 0x20e00000041879f0 */ /* 0x000fe20008701818 */
[----:B------:R-:W-:Y:S02]  /*5da0*/  UIADD3.64 UR20, UR4, 0x80, URZ ;  /* 0x0000008004147897 */ /* 0x000fe4000fffe03f */
[----:B------:R-:W-:-:S07]  /*5db0*/  UIADD3.64 UR24, UR4, 0x100, URZ ;  /* 0x0000010004187897 */ /* 0x000fce000fffe03f */
[----:B------:R-:W-:Y:S01]  /*5dc0*/  HGMMA.64x64x16.F32.BF16 R24, gdesc[UR20].tnspA, R24 ;  /* 0x20e00000141879f0 */ /* 0x000fe20008701818 */
[----:B------:R-:W-:-:S03]  /*5dd0*/  UIADD3.64 UR28, UR4, 0x180, URZ ;  /* 0x00000180041c7897 */ /* 0x000fc6000fffe03f */
[----:B------:R-:W-:Y:S01]  /*5de0*/  HGMMA.64x64x16.F32.BF16 R24, gdesc[UR24].tnspA, R24 ;  /* 0x20e00000181879f0 */ /* 0x000fe20008701818 */
[----:B------:R-:W-:-:S05]  /*5df0*/  UIADD3.64 UR32, UR4, 0x200, URZ ;  /* 0x0000020004207897 */ /* 0x000fca000fffe03f */
[----:B------:R-:W-:Y:S01]  /*5e00*/  HGMMA.64x64x16.F32.BF16 R24, gdesc[UR28].tnspA, R24 ;  /* 0x20e000001c1879f0 */ /* 0x000fe20008701818 */
[----:B------:R-:W-:-:S03]  /*5e10*/  UIADD3.64 UR36, UR4, 0x280, URZ ;  /* 0x0000028004247897 */ /* 0x000fc6000fffe03f */
[----:B------:R-:W-:Y:S01]  /*5e20*/  HGMMA.64x64x16.F32.BF16 R24, gdesc[UR32].tnspA, R24 ;  /* 0x20e00000201879f0 */ /* 0x000fe20008701818 */
[----:B------:R-:W-:-:S05]  /*5e30*/  UIADD3.64 UR8, UR4, 0x300, URZ ;  /* 0x0000030004087897 */ /* 0x000fca000fffe03f */
[----:B------:R-:W-:Y:S01]  /*5e40*/  HGMMA.64x64x16.F32.BF16 R24, gdesc[UR36].tnspA, R24 ;  /* 0x20e00000241879f0 */ /* 0x000fe20008701818 */
[----:B------:R-:W-:-:S05]  /*5e50*/  VIADD R69, R69, 0xffffffff ;  /* 0xffffffff45457836 */ /* 0x000fca0000000000 */
[----:B------:R-:W-:Y:S01]  /*5e60*/  ISETP.NE.U32.AND P0, PT, R69, RZ, PT ;  /* 0x000000ff4500720c */ /* 0x000fe20003f05070 */
[----:B0-----:R-:W-:Y:S01]  /*5e70*/  IMAD.SHL.U32 R70, R70, 0x80, RZ ;  /* 0x0000008046467824 */ /* 0x001fe200078e00ff */
[----:B------:R-:W-:Y:S03]  /*5e80*/  HGMMA.64x64x16.F32.BF16 R24, gdesc[UR8].tnspA, R24, gsb0 ;  /* 0x20e00000081879f0 */ /* 0x000fe60008001818 */
[----:B--2---:R-:W-:Y:S01]  /*5e90*/  IMAD.WIDE R20, R70, 0x2, R6 ;  /* 0x0000000246147825 */ /* 0x004fe200078e0206 */
[----:B------:R-:W-:-:S03]  /*5ea0*/  UIADD3 UR40, UR40, -0x80, URZ ;  /* 0xffffff8028287890 */ /* 0x000fc6000fffe03f */
[----:B------:R-:W-:-:S04]  /*5eb0*/  IMAD.WIDE R14, R70, 0x2, R14 ;  /* 0x00000002460e7825 */ /* 0x000fc800078e020e */
[----:B-1----:R-:W-:Y:S02]  /*5ec0*/  IMAD.SHL.U32 R0, R0, 0x80, RZ ;  /* 0x0000008000007824 */ /* 0x002fe400078e00ff */
[----:B------:R-:W-:-:S04]  /*5ed0*/  IMAD.WIDE R146, R70, 0x2, R146 ;  /* 0x0000000246927825 */ /* 0x000fc800078e0292 */
        /* <DEDUP_REMOVED lines=15> */
[----:B------:R-:W-:Y:S01]  /*5fd0*/  IMAD.WIDE R94, R70, 0x2, R2 ;  /* 0x00000002465e7825 */ /* 0x000fe200078e0202 */
[----:B------:R-:W-:-:S03]  /*5fe0*/  WARPGROUP.DEPBAR.LE gsb0, 0x0 ;  /* 0x00008000000079c5 */ /* 0x000fc60000010000 */
        /* <DEDUP_REMOVED lines=13> */
[----:B------:R-:W-:Y:S02]  /*60c0*/  IMAD.MOV.U32 R56, RZ, RZ, R20 ;  /* 0x000000ffff387224 */ /* 0x000fe400078e0014 */
[----:B------:R-:W-:Y:S02]  /*60d0*/  IMAD.MOV.U32 R23, RZ, RZ, R14 ;  /* 0x000000ffff177224 */ /* 0x000fe400078e000e */
[----:B------:R-:W-:-:S04]  /*60e0*/  IMAD.WIDE R120, R0, 0x2, R120 ;  /* 0x0000000200787825 */ /* 0x000fc800078e0278 */
[----:B------:R-:W-:Y:S02]  /*60f0*/  IMAD.MOV.U32 R149, RZ, RZ, R146 ;  /* 0x000000ffff957224 */ /* 0x000fe400078e0092 */
[----:B------:R-:W-:Y:S02]  /*6100*/  IMAD.MOV.U32 R20, RZ, RZ, R18 ;  /* 0x000000ffff147224 */ /* 0x000fe400078e0012 */
[----:B------:R-:W-:Y:S02]  /*6110*/  IMAD.MOV.U32 R12, RZ, RZ, R19 ;  /* 0x000000ffff0c7224 */ /* 0x000fe400078e0013 */
[----:B------:R-:W-:Y:S02]  /*6120*/  IMAD.MOV.U32 R17, RZ, RZ, R8 ;  /* 0x000000ffff117224 */ /* 0x000fe400078e0008 */
[----:B------:R-:W-:Y:S02]  /*6130*/  IMAD.MOV.U32 R16, RZ, RZ, R6 ;  /* 0x000000ffff107224 */ /* 0x000fe400078e0006 */
[----:B------:R-:W-:-:S02]  /*6140*/  IMAD.MOV.U32 R14, RZ, RZ, R4 ;  /* 0x000000ffff0e7224 */ /* 0x000fc400078e0004 */
        /* <DEDUP_REMOVED lines=50> */
[----:B------:R-:W-:Y:S01]  /*6470*/  IMAD.MOV.U32 R146, RZ, RZ, R71 ;  /* 0x000000ffff927224 */ /* 0x000fe200078e0047 */
[----:B------:R-:W-:Y:S06]  /*6480*/  @P0 BRA `(.L_x_1) ;  /* 0xffffffcc002c0947 */ /* 0x000fec000383ffff */
[----:B------:R-:W-:Y:S02]  /*6490*/  F2FP.BF16.F32.PACK_AB R51, R55, R51 ;  /* 0x000000333733723e */ /* 0x000fe400000010ff */
[----:B------:R-:W-:Y:S02]  /*64a0*/  F2FP.BF16.F32.PACK_AB R50, R54, R50 ;  /* 0x000000323632723e */ /* 0x000fe400000010ff */
[----:B------:R-:W-:Y:S02]  /*64b0*/  F2FP.BF16.F32.PACK_AB R49, R53, R49 ;  /* 0x000000313531723e */ /* 0x000fe400000010ff */
[----:B------:R-:W-:Y:S02]  /*64c0*/  F2FP.BF16.F32.PACK_AB R48, R52, R48 ;  /* 0x000000303430723e */ /* 0x000fe400000010ff */
[----:B------:R-:W-:Y:S02]  /*64d0*/  F2FP.BF16.F32.PACK_AB R43, R47, R43 ;  /* 0x0000002b2f2b723e */ /* 0x000fe400000010ff */
[----:B------:R-:W-:-:S02]  /*64e0*/  F2FP.BF16.F32.PACK_AB R42, R46, R42 ;  /* 0x0000002a2e2a723e */ /* 0x000fc400000010ff */
        /* <DEDUP_REMOVED lines=9> */
[----:B------:R-:W-:-:S07]  /*6580*/  F2FP.BF16.F32.PACK_AB R24, R28, R24 ;  /* 0x000000181c18723e */ /* 0x000fce00000010ff */
.L_x_0:
[----:B------:R-:W0:Y:S01]  /*6590*/  S2R R3, SR_TID.X ;  /* 0x0000000000037919 */ /* 0x000e220000002100 */
[----:B------:R-:W-:Y:S01]  /*65a0*/  ULDC.64 UR6, c[0x0][0x228] ;  /* 0x00008a0000067ab9 */ /* 0x000fe20000000a00 */
[----:B------:R-:W-:Y:S01]  /*65b0*/  ULDC UR4, c[0x0][0x244] ;  /* 0x0000910000047ab9 */ /* 0x000fe20000000800 */
[----:B------:R-:W-:Y:S01]  /*65c0*/  BAR.SYNC.DEFER_BLOCKING 0x0 ;  /* 0x0000000000007b1d */ /* 0x000fe20000010000 */
[C---:B------:R-:W-:Y:S01]  /*65d0*/  ISETP.GE.AND P0, PT, R217.reuse, UR6, PT ;  /* 0x00000006d9007c0c */ /* 0x040fe2000bf06270 */
[----:B------:R-:W-:-:S03]  /*65e0*/  IMAD R217, R217, UR4, RZ ;  /* 0x00000004d9d97c24 */ /* 0x000fc6000f8e02ff */
[C---:B------:R-:W-:Y:S01]  /*65f0*/  ISETP.LT.AND P1, PT, R216.reuse, UR7, !P0 ;  /* 0x00000007d8007c0c */ /* 0x040fe2000c721270 */
[----:B------:R-:W-:Y:S01]  /*6600*/  ULDC UR6, c[0x0][0x248] ;  /* 0x0000920000067ab9 */ /* 0x000fe20000000800 */
[----:B------:R-:W-:Y:S01]  /*6610*/  ULDC.64 UR4, c[0x0][0x220] ;  /* 0x0000880000047ab9 */ /* 0x000fe20000000a00 */
[----:B------:R-:W-:Y:S01]  /*6620*/  IMAD R216, R216, UR6, RZ ;  /* 0x00000006d8d87c24 */ /* 0x000fe2000f8e02ff */
[----:B------:R-:W-:Y:S02]  /*6630*/  LEA R23, P2, R217, UR4, 0x1 ;  /* 0x00000004d9177c11 */ /* 0x000fe4000f8408ff */
[C---:B------:R-:W-:Y:S01]  /*6640*/  ISETP.LT.AND P4, PT, R215.reuse, UR7, !P0 ;  /* 0x00000007d7007c0c */ /* 0x040fe2000c781270 */
[----:B------:R-:W-:Y:S01]  /*6650*/  IMAD R215, R215, UR6, RZ ;  /* 0x00000006d7d77c24 */ /* 0x000fe2000f8e02ff */
[----:B------:R-:W-:-:S04]  /*6660*/  LEA.HI.X.SX32 R217, R217, UR5, 0x1, P2 ;  /* 0x00000005d9d97c11 */ /* 0x000fc800090f0eff */
[----:B------:R-:W-:-:S04]  /*6670*/  LEA R16, P3, R215, R23, 0x1 ;  /* 0x00000017d7107211 */ /* 0x000fc800078608ff */
[----:B------:R-:W-:Y:S02]  /*6680*/  LEA.HI.X.SX32 R17, R215, R217, 0x1, P3 ;  /* 0x000000d9d7117211 */ /* 0x000fe400018f0eff */
[C---:B------:R-:W-:Y:S01]  /*6690*/  ISETP.LT.AND P3, PT, R213.reuse, UR7, !P0 ;  /* 0x00000007d5007c0c */ /* 0x040fe2000c761270 */
[----:B------:R-:W-:Y:S02]  /*66a0*/  IMAD R213, R213, UR6, RZ ;  /* 0x00000006d5d57c24 */ /* 0x000fe4000f8e02ff */
[C---:B0-----:R-:W-:Y:S02]  /*66b0*/  IMAD.SHL.U32 R2, R3.reuse, 0x100, RZ ;  /* 0x0000010003027824 */ /* 0x041fe400078e00ff */
[C---:B------:R-:W-:Y:S02]  /*66c0*/  IMAD.SHL.U32 R0, R3.reuse, 0x10, RZ ;  /* 0x0000001003007824 */ /* 0x040fe400078e00ff */
[----:B------:R-:W-:Y:S01]  /*66d0*/  IMAD.SHL.U32 R3, R3, 0x8, RZ ;  /* 0x0000000803037824 */ /* 0x000fe200078e00ff */
[----:B------:R-:W-:-:S02]  /*66e0*/  LOP3.LUT R5, R2, 0x800, RZ, 0xc0, !PT ;  /* 0x0000080002057812 */ /* 0x000fc400078ec0ff */
[C---:B------:R-:W-:Y:S02]  /*66f0*/  LOP3.LUT R2, R0.reuse, 0x70, RZ, 0xc0, !PT ;  /* 0x0000007000027812 */ /* 0x040fe400078ec0ff */
[----:B------:R-:W-:Y:S02]  /*6700*/  LOP3.LUT R3, R3, 0x780, RZ, 0xc0, !PT ;  /* 0x0000078003037812 */ /* 0x000fe400078ec0ff */
[----:B------:R-:W-:Y:S02]  /*6710*/  IADD3 R2, R5, UR12, R2 ;  /* 0x0000000c05027c10 */ /* 0x000fe4000fffe002 */
[----:B------:R-:W-:-:S03]  /*6720*/  LOP3.LUT R0, R0, 0xff0, RZ, 0xc0, !PT ;  /* 0x00000ff000007812 */ /* 0x000fc600078ec0ff */
[----:B------:R-:W-:Y:S01]  /*6730*/  IMAD.IADD R20, R3, 0x1, R2 ;  /* 0x0000000103147824 */ /* 0x000fe200078e0202 */
[----:B------:R-:W-:-:S04]  /*6740*/  LEA R2, P2, R216, R23, 0x1 ;  /* 0x00000017d8027211 */ /* 0x000fc800078408ff */
[----:B------:R-:W-:Y:S01]  /*6750*/  STSM.16.M88.4 [R20], R24 ;  /* 0x0000001814007844 */ /* 0x000fe20000000200 */
[----:B------:R-:W-:Y:S01]  /*6760*/  LEA.HI.X.SX32 R3, R216, R217, 0x1, P2 ;  /* 0x000000d9d8037211 */ /* 0x000fe200010f0eff */
[----:B------:R-:W-:Y:S01]  /*6770*/  BAR.SYNC.DEFER_BLOCKING 0x0 ;  /* 0x0000000000007b1d */ /* 0x000fe20000010000 */
[C---:B------:R-:W-:Y:S01]  /*6780*/  ISETP.LT.AND P2, PT, R214.reuse, UR7, !P0 ;  /* 0x00000007d6007c0c */ /* 0x040fe2000c741270 */
[----:B------:R-:W-:-:S04]  /*6790*/  IMAD R214, R214, UR6, RZ ;  /* 0x00000006d6d67c24 */ /* 0x000fc8000f8e02ff */
[----:B------:R-:W0:Y:S02]  /*67a0*/  LDS.128 R12, [R0+UR12] ;  /* 0x0000000c000c7984 */ /* 0x000e240008000c00 */
[----:B------:R-:W-:Y:S06]  /*67b0*/  BAR.SYNC.DEFER_BLOCKING 0x0 ;  /* 0x0000000000007b1d */ /* 0x000fec0000010000 */
[----:B------:R-:W-:Y:S02]  /*67c0*/  STSM.16.M88.4 [R20], R32 ;  /* 0x0000002014007844 */ /* 0x000fe40000000200 */
[----:B------:R-:W-:Y:S06]  /*67d0*/  BAR.SYNC.DEFER_BLOCKING 0x0 ;  /* 0x0000000000007b1d */ /* 0x000fec0000010000 */
[----:B------:R-:W1:Y:S02]  /*67e0*/  LDS.128 R8, [R0+UR12] ;  /* 0x0000000c00087984 */ /* 0x000e640008000c00 */
[----:B------:R-:W-:Y:S06]  /*67f0*/  BAR.SYNC.DEFER_BLOCKING 0x0 ;  /* 0x0000000000007b1d */ /* 0x000fec0000010000 */
[----:B------:R-:W-:Y:S02]  /*6800*/  STSM.16.M88.4 [R20], R40 ;  /* 0x0000002814007844 */ /* 0x000fe40000000200 */
[----:B------:R-:W-:Y:S06]  /*6810*/  BAR.SYNC.DEFER_BLOCKING 0x0 ;  /* 0x0000000000007b1d */ /* 0x000fec0000010000 */
[----:B------:R-:W2:Y:S02]  /*6820*/  LDS.128 R4, [R0+UR12] ;  /* 0x0000000c00047984 */ /* 0x000ea40008000c00 */
[----:B------:R-:W-:Y:S06]  /*6830*/  BAR.SYNC.DEFER_BLOCKING 0x0 ;  /* 0x0000000000007b1d */ /* 0x000fec0000010000 */
[----:B------:R3:W-:Y:S02]  /*6840*/  STSM.16.M88.4 [R20], R48 ;  /* 0x0000003014007844 */ /* 0x0007e40000000200 */
[----:B------:R-:W-:Y:S01]  /*6850*/  BAR.SYNC.DEFER_BLOCKING 0x0 ;  /* 0x0000000000007b1d */ /* 0x000fe20000010000 */
[----:B---3--:R-:W-:-:S04]  /*6860*/  LEA R20, P5, R213, R23, 0x1 ;  /* 0x00000017d5147211 */ /* 0x008fc800078a08ff */
[----:B------:R-:W-:Y:S01]  /*6870*/  LEA.HI.X.SX32 R21, R213, R217, 0x1, P5 ;  /* 0x000000d9d5157211 */ /* 0x000fe200028f0eff */
[----:B0-----:R0:W-:Y:S01]  /*6880*/  @P1 STG.E.U16 desc[UR14][R2.64], R12 ;  /* 0x0000000c02001986 */ /* 0x0011e2000c10150e */
[----:B------:R-:W-:-:S03]  /*6890*/  LEA R18, P1, R214, R23, 0x1 ;  /* 0x00000017d6127211 */ /* 0x000fc600078208ff */
[----:B------:R3:W-:Y:S01]  /*68a0*/  @P4 STG.E.U16 desc[UR14][R16.64], R13 ;  /* 0x0000000d10004986 */ /* 0x0007e2000c10150e */
[C---:B------:R-:W-:Y:S01]  /*68b0*/  ISETP.LT.AND P4, PT, R212.reuse, UR7, !P0 ;  /* 0x00000007d4007c0c */ /* 0x040fe2000c781270 */
[----:B------:R-:W-:Y:S01]  /*68c0*/  IMAD R212, R212, UR6, RZ ;  /* 0x00000006d4d47c24 */ /* 0x000fe2000f8e02ff */
[----:B------:R-:W-:Y:S02]  /*68d0*/  LEA.HI.X.SX32 R19, R214, R217, 0x1, P1 ;  /* 0x000000d9d6137211 */ /* 0x000fe400008f0eff */
[C---:B------:R-:W-:Y:S01]  /*68e0*/  ISETP.LT.AND P1, PT, R211.reuse, UR7, !P0 ;  /* 0x00000007d3007c0c */ /* 0x040fe2000c721270 */
[----:B------:R-:W-:Y:S01]  /*68f0*/  IMAD R211, R211, UR6, RZ ;  /* 0x00000006d3d37c24 */ /* 0x000fe2000f8e02ff */
[----:B0-----:R-:W-:Y:S01]  /*6900*/  LEA R2, P6, R212, R23, 0x1 ;  /* 0x00000017d4027211 */ /* 0x001fe200078c08ff */
[----:B------:R0:W-:Y:S01]  /*6910*/  @P2 STG.E.U16 desc[UR14][R18.64], R14 ;  /* 0x0000000e12002986 */ /* 0x0001e2000c10150e */
[----:B---3--:R-:W-:-:S03]  /*6920*/  PRMT R17, R12, 0x7632, R17 ;  /* 0x000076320c117816 */ /* 0x008fc60000000011 */
[----:B------:R-:W-:Y:S01]  /*6930*/  @P3 STG.E.U16 desc[UR14][R20.64], R15 ;  /* 0x0000000f14003986 */ /* 0x000fe2000c10150e */
[----:B------:R-:W-:Y:S02]  /*6940*/  LEA R12, P2, R211, R23, 0x1 ;  /* 0x00000017d30c7211 */ /* 0x000fe400078408ff */
[-C--:B------:R-:W-:Y:S02]  /*6950*/  LEA.HI.X.SX32 R3, R212, R217.reuse, 0x1, P6 ;  /* 0x000000d9d4037211 */ /* 0x080fe400030f0eff */
[C---:B------:R-:W-:Y:S01]  /*6960*/  ISETP.LT.AND P3, PT, R208.reuse, UR7, !P0 ;  /* 0x00000007d0007c0c */ /* 0x040fe2000c761270 */
[----:B------:R-:W-:Y:S01]  /*6970*/  IMAD R208, R208, UR6, RZ ;  /* 0x00000006d0d07c24 */ /* 0x000fe2000f8e02ff */
[----:B0-----:R-:W-:Y:S01]  /*6980*/  PRMT R19, R13, 0x7632, R19 ;  /* 0x000076320d137816 */ /* 0x001fe20000000013 */
[----:B------:R0:W-:Y:S01]  /*6990*/  @P4 STG.E.U16 desc[UR14][R2.64], R17 ;  /* 0x0000001102004986 */ /* 0x0001e2000c10150e */
[----:B------:R-:W-:Y:S02]  /*69a0*/  LEA.HI.X.SX32 R13, R211, R217, 0x1, P2 ;  /* 0x000000d9d30d7211 */ /* 0x000fe400010f0eff */
[C---:B------:R-:W-:Y:S01]  /*69b0*/  ISETP.LT.AND P2, PT, R210.reuse, UR7, !P0 ;  /* 0x00000007d2007c0c */ /* 0x040fe2000c741270 */
[----:B------:R-:W-:Y:S01]  /*69c0*/  IMAD R210, R210, UR6, RZ ;  /* 0x00000006d2d27c24 */ /* 0x000fe2000f8e02ff */
[C---:B------:R-:W-:Y:S01]  /*69d0*/  ISETP.LT.AND P4, PT, R209.reuse, UR7, !P0 ;  /* 0x00000007d1007c0c */ /* 0x040fe2000c781270 */
[----:B------:R-:W-:Y:S01]  /*69e0*/  IMAD R209, R209, UR6, RZ ;  /* 0x00000006d1d17c24 */ /* 0x000fe2000f8e02ff */
[----:B------:R3:W-:Y:S01]  /*69f0*/  @P1 STG.E.U16 desc[UR14][R12.64], R19 ;  /* 0x000000130c001986 */ /* 0x0007e2000c10150e */
[C---:B------:R-:W-:Y:S01]  /*6a00*/  ISETP.LT.AND P1, PT, R207.reuse, UR7, !P0 ;  /* 0x00000007cf007c0c */ /* 0x040fe2000c721270 */
[----:B------:R-:W-:Y:S01]  /*6a10*/  IMAD R207, R207, UR6, RZ ;  /* 0x00000006cfcf7c24 */ /* 0x000fe2000f8e02ff */
[----:B------:R-:W-:-:S02]  /*6a20*/  LEA R16, P6, R210, R23, 0x1 ;  /* 0x00000017d2107211 */ /* 0x000fc400078c08ff */
[----:B0-----:R-:W-:Y:S02]  /*6a30*/  LEA R2, P5, R209, R23, 0x1 ;  /* 0x00000017d1027211 */ /* 0x001fe400078a08ff */
[----:B------:R-:W-:Y:S02]  /*6a40*/  LEA.HI.X.SX32 R17, R210, R217, 0x1, P6 ;  /* 0x000000d9d2117211 */ /* 0x000fe400030f0eff */
[----:B------:R-:W-:Y:S02]  /*6a50*/  PRMT R21, R14, 0x7632, R21 ;  /* 0x000076320e157816 */ /* 0x000fe40000000015 */
[----:B------:R-:W-:Y:S02]  /*6a60*/  PRMT R15, R15, 0x7632, R15 ;  /* 0x000076320f0f7816 */ /* 0x000fe4000000000f */
[----:B---3--:R-:W-:Y:S01]  /*6a70*/  LEA R12, P6, R208, R23, 0x1 ;  /* 0x00000017d00c7211 */ /* 0x008fe200078c08ff */
[----:B------:R-:W-:Y:S01]  /*6a80*/  @P2 STG.E.U16 desc[UR14][R16.64], R21 ;  /* 0x0000001510002986 */ /* 0x000fe2000c10150e */
[----:B------:R-:W-:-:S02]  /*6a90*/  LEA.HI.X.SX32 R3, R209, R217, 0x1, P5 ;  /* 0x000000d9d1037211 */ /* 0x000fc400028f0eff */
[----:B------:R-:W-:Y:S02]  /*6aa0*/  LEA.HI.X.SX32 R13, R208, R217, 0x1, P6 ;  /* 0x000000d9d00d7211 */ /* 0x000fe400030f0eff */
[----:B------:R-:W-:Y:S01]  /*6ab0*/  LEA R14, P5, R207, R23, 0x1 ;  /* 0x00000017cf0e7211 */ /* 0x000fe200078a08ff */
[----:B------:R0:W-:Y:S01]  /*6ac0*/  @P4 STG.E.U16 desc[UR14][R2.64], R15 ;  /* 0x0000000f02004986 */ /* 0x0001e2000c10150e */
[C---:B------:R-:W-:Y:S01]  /*6ad0*/  ISETP.LT.AND P2, PT, R204.reuse, UR7, !P0 ;  /* 0x00000007cc007c0c */ /* 0x040fe2000c741270 */
[----:B------:R-:W-:Y:S01]  /*6ae0*/  IMAD R204, R204, UR6, RZ ;  /* 0x00000006cccc7c24 */ /* 0x000fe2000f8e02ff */
[----:B------:R-:W-:Y:S01]  /*6af0*/  ISETP.LT.AND P4, PT, R203, UR7, !P0 ;  /* 0x00000007cb007c0c */ /* 0x000fe2000c781270 */
[----:B-1----:R1:W-:Y:S01]  /*6b00*/  @P3 STG.E.U16 desc[UR14][R12.64], R8 ;  /* 0x000000080c003986 */ /* 0x0023e2000c10150e */
[C---:B------:R-:W-:Y:S01]  /*6b10*/  ISETP.LT.AND P3, PT, R205.reuse, UR7, !P0 ;  /* 0x00000007cd007c0c */ /* 0x040fe2000c761270 */
[----:B------:R-:W-:Y:S02]  /*6b20*/  IMAD R205, R205, UR6, RZ ;  /* 0x00000006cdcd7c24 */ /* 0x000fe4000f8e02ff */
[----:B------:R-:W-:Y:S01]  /*6b30*/  IMAD R203, R203, UR6, RZ ;  /* 0x00000006cbcb7c24 */ /* 0x000fe2000f8e02ff */
[----:B0-----:R-:W-:-:S02]  /*6b40*/  LEA.HI.X.SX32 R15, R207, R217, 0x1, P5 ;  /* 0x000000d9cf0f7211 */ /* 0x001fc400028f0eff */
[CC--:B------:R-:W-:Y:S02]  /*6b50*/  LEA R2, P5, R204.reuse, R23.reuse, 0x1 ;  /* 0x00000017cc027211 */ /* 0x0c0fe400078a08ff */
[-C--:B-1----:R-:W-:Y:S01]  /*6b60*/  LEA R12, P6, R203, R23.reuse, 0x1 ;  /* 0x00000017cb0c7211 */ /* 0x082fe200078c08ff */
[----:B------:R0:W-:Y:S01]  /*6b70*/  @P1 STG.E.U16 desc[UR14][R14.64], R9 ;  /* 0x000000090e001986 */ /* 0x0001e2000c10150e */
[C---:B------:R-:W-:Y:S02]  /*6b80*/  LEA R18, P1, R205.reuse, R23, 0x1 ;  /* 0x00000017cd127211 */ /* 0x040fe400078208ff */
[-C--:B------:R-:W-:Y:S02]  /*6b90*/  LEA.HI.X.SX32 R3, R204, R217.reuse, 0x1, P5 ;  /* 0x000000d9cc037211 */ /* 0x080fe400028f0eff */
[-C--:B------:R-:W-:Y:S02]  /*6ba0*/  LEA.HI.X.SX32 R19, R205, R217.reuse, 0x1, P1 ;  /* 0x000000d9cd137211 */ /* 0x080fe400008f0eff */
[C---:B------:R-:W-:Y:S01]  /*6bb0*/  ISETP.LT.AND P1, PT, R202.reuse, UR7, !P0 ;  /* 0x00000007ca007c0c */ /* 0x040fe2000c721270 */
[----:B------:R-:W-:Y:S01]  /*6bc0*/  IMAD R202, R202, UR6, RZ ;  /* 0x00000006caca7c24 */ /* 0x000fe2000f8e02ff */
[----:B------:R-:W-:Y:S01]  /*6bd0*/  LEA.HI.X.SX32 R13, R203, R217, 0x1, P6 ;  /* 0x000000d9cb0d7211 */ /* 0x000fe200030f0eff */
[----:B------:R-:W-:Y:S01]  /*6be0*/  @P3 STG.E.U16 desc[UR14][R18.64], R10 ;  /* 0x0000000a12003986 */ /* 0x000fe2000c10150e */
[----:B0-----:R-:W-:-:S02]  /*6bf0*/  PRMT R14, R8, 0x7632, R14 ;  /* 0x00007632080e7816 */ /* 0x001fc4000000000e */
[----:B------:R-:W-:Y:S01]  /*6c00*/  LEA R8, P3, R202, R23, 0x1 ;  /* 0x00000017ca087211 */ /* 0x000fe200078608ff */
[----:B------:R0:W-:Y:S01]  /*6c10*/  @P2 STG.E.U16 desc[UR14][R2.64], R11 ;  /* 0x0000000b02002986 */ /* 0x0001e2000c10150e */
[C---:B------:R-:W-:Y:S01]  /*6c20*/  ISETP.LT.AND P2, PT, R200.reuse, UR7, !P0 ;  /* 0x00000007c8007c0c */ /* 0x040fe2000c741270 */
[----:B------:R-:W-:Y:S01]  /*6c30*/  IMAD R200, R200, UR6, RZ ;  /* 0x00000006c8c87c24 */ /* 0x000fe2000f8e02ff */
[----:B------:R-:W-:Y:S01]  /*6c40*/  PRMT R15, R11, 0x7632, R15 ;  /* 0x000076320b0f7816 */ /* 0x000fe2000000000f */
[----:B------:R1:W-:Y:S01]  /*6c50*/  @P4 STG.E.U16 desc[UR14][R12.64], R14 ;  /* 0x0000000e0c004986 */ /* 0x0003e2000c10150e */
[C---:B------:R-:W-:Y:S01]  /*6c60*/  ISETP.LT.AND P4, PT, R199.reuse, UR7, !P0 ;  /* 0x00000007c7007c0c */ /* 0x040fe2000c781270 */
[----:B------:R-:W-:Y:S02]  /*6c70*/  IMAD R199, R199, UR6, RZ ;  /* 0x00000006c7c77c24 */ /* 0x000fe4000f8e02ff */
[----:B------:R2:W3:Y:S01]  /*6c80*/  LDS.128 R16, [R0+UR12] ;  /* 0x0000000c00107984 */ /* 0x0004e20008000c00 */
[----:B0-----:R-:W-:-:S02]  /*6c90*/  PRMT R3, R9, 0x7632, R3 ;  /* 0x0000763209037816 */ /* 0x001fc40000000003 */
[----:B------:R-:W-:Y:S02]  /*6ca0*/  LEA.HI.X.SX32 R9, R202, R217, 0x1, P3 ;  /* 0x000000d9ca097211 */ /* 0x000fe400018f0eff */
[-C--:B------:R-:W-:Y:S02]  /*6cb0*/  LEA R2, P6, R200, R23.reuse, 0x1 ;  /* 0x00000017c8027211 */ /* 0x080fe400078c08ff */
[----:B------:R-:W-:Y:S01]  /*6cc0*/  ISETP.LT.AND P3, PT, R198, UR7, !P0 ;  /* 0x00000007c6007c0c */ /* 0x000fe2000c761270 */
[----:B------:R0:W-:Y:S01]  /*6cd0*/  @P1 STG.E.U16 desc[UR14][R8.64], R3 ;  /* 0x0000000308001986 */ /* 0x0001e2000c10150e */
[----:B-1----:R-:W-:Y:S01]  /*6ce0*/  PRMT R13, R10, 0x7632, R13 ;  /* 0x000076320a0d7816 */ /* 0x002fe2000000000d */
[----:B------:R-:W-:Y:S01]  /*6cf0*/  IMAD R198, R198, UR6, RZ ;  /* 0x00000006c6c67c24 */ /* 0x000fe2000f8e02ff */
[C---:B------:R-:W-:Y:S01]  /*6d00*/  ISETP.LT.AND P1, PT, R197.reuse, UR7, !P0 ;  /* 0x00000007c5007c0c */ /* 0x040fe2000c721270 */
[----:B------:R-:W-:Y:S01]  /*6d10*/  IMAD R197, R197, UR6, RZ ;  /* 0x00000006c5c57c24 */ /* 0x000fe2000f8e02ff */
[----:B------:R-:W-:-:S02]  /*6d20*/  LEA R10, P5, R199, R23, 0x1 ;  /* 0x00000017c70a7211 */ /* 0x000fc400078a08ff */
[----:B--2---:R-:W-:Y:S02]  /*6d30*/  PRMT R0, R6, 0x7632, R0 ;  /* 0x0000763206007816 */ /* 0x004fe40000000000 */
[----:B------:R-:W-:Y:S02]  /*6d40*/  LEA.HI.X.SX32 R11, R199, R217, 0x1, P5 ;  /* 0x000000d9c70b7211 */ /* 0x000fe400028f0eff */
[----:B------:R-:W-:Y:S02]  /*6d50*/  LEA R12, P5, R197, R23, 0x1 ;  /* 0x00000017c50c7211 */ /* 0x000fe400078a08ff */
[----:B0-----:R-:W-:Y:S02]  /*6d60*/  LEA.HI.X.SX32 R3, R200, R217, 0x1, P6 ;  /* 0x000000d9c8037211 */ /* 0x001fe400030f0eff */
[----:B------:R-:W-:-:S03]  /*6d70*/  LEA R8, P6, R198, R23, 0x1 ;  /* 0x00000017c6087211 */ /* 0x000fc600078c08ff */
[----:B------:R0:W-:Y:S01]  /*6d80*/  @P2 STG.E.U16 desc[UR14][R2.64], R13 ;  /* 0x0000000d02002986 */ /* 0x0001e2000c10150e */
[C---:B------:R-:W-:Y:S01]  /*6d90*/  ISETP.LT.AND P2, PT, R194.reuse, UR7, !P0 ;  /* 0x00000007c2007c0c */ /* 0x040fe2000c741270 */
[----:B------:R-:W-:Y:S01]  /*6da0*/  IMAD R194, R194, UR6, RZ ;  /* 0x00000006c2c27c24 */ /* 0x000fe2000f8e02ff */
[----:B------:R-:W-:Y:S01]  /*6db0*/  LEA.HI.X.SX32 R9, R198, R217, 0x1, P6 ;  /* 0x000000d9c6097211 */ /* 0x000fe200030f0eff */
[----:B------:R1:W-:Y:S01]  /*6dc0*/  @P4 STG.E.U16 desc[UR14][R10.64], R15 ;  /* 0x0000000f0a004986 */ /* 0x0003e2000c10150e */
[C---:B------:R-:W-:Y:S01]  /*6dd0*/  ISETP.LT.AND P4, PT, R189.reuse, UR7, !P0 ;  /* 0x00000007bd007c0c */ /* 0x040fe2000c781270 */
[----:B------:R-:W-:Y:S01]  /*6de0*/  IMAD R189, R189, UR6, RZ ;  /* 0x00000006bdbd7c24 */ /* 0x000fe2000f8e02ff */
[----:B------:R-:W-:Y:S01]  /*6df0*/  LEA R14, P6, R194, R23, 0x1 ;  /* 0x00000017c20e7211 */ /* 0x000fe200078c08ff */
[----:B------:R2:W-:Y:S01]  /*6e00*/  @P3 STG.E.U16 desc[UR14][R8.64], R4 ;  /* 0x0000000408003986 */ /* 0x0005e2000c10150e */
[C---:B------:R-:W-:Y:S01]  /*6e10*/  ISETP.LT.AND P3, PT, R192.reuse, UR7, !P0 ;  /* 0x00000007c0007c0c */ /* 0x040fe2000c761270 */
[----:B------:R-:W-:Y:S01]  /*6e20*/  IMAD R192, R192, UR6, RZ ;  /* 0x00000006c0c07c24 */ /* 0x000fe2000f8e02ff */
[----:B0-----:R-:W-:-:S04]  /*6e30*/  LEA.HI.X.SX32 R13, R197, R217, 0x1, P5 ;  /* 0x000000d9c50d7211 */ /* 0x001fc800028f0eff */
[----:B------:R-:W-:Y:S01]  /*6e40*/  LEA R2, P5, R192, R23, 0x1 ;  /* 0x00000017c0027211 */ /* 0x000fe200078a08ff */
[----:B------:R0:W-:Y:S01]  /*6e50*/  @P1 STG.E.U16 desc[UR14][R12.64], R5 ;  /* 0x000000050c001986 */ /* 0x0001e2000c10150e */
[C---:B------:R-:W-:Y:S01]  /*6e60*/  ISETP.LT.AND P1, PT, R190.reuse, UR7, !P0 ;  /* 0x00000007be007c0c */ /* 0x040fe2000c721270 */
[----:B------:R-:W-:Y:S01]  /*6e70*/  IMAD R190, R190, UR6, RZ ;  /* 0x00000006bebe7c24 */ /* 0x000fe2000f8e02ff */
[-C--:B-1----:R-:W-:Y:S02]  /*6e80*/  LEA.HI.X.SX32 R15, R194, R217.reuse, 0x1, P6 ;  /* 0x000000d9c20f7211 */ /* 0x082fe400030f0eff */
[----:B------:R-:W-:Y:S02]  /*6e90*/  LEA.HI.X.SX32 R3, R192, R217, 0x1, P5 ;  /* 0x000000d9c0037211 */ /* 0x000fe400028f0eff */
[-C--:B--2---:R-:W-:Y:S01]  /*6ea0*/  LEA R8, P6, R190, R23.reuse, 0x1 ;  /* 0x00000017be087211 */ /* 0x084fe200078c08ff */
[----:B------:R-:W-:Y:S01]  /*6eb0*/  @P2 STG.E.U16 desc[UR14][R14.64], R6 ;  /* 0x000000060e002986 */ /* 0x000fe2000c10150e */
[----:B------:R-:W-:-:S02]  /*6ec0*/  LEA R10, P2, R189, R23, 0x1 ;  /* 0x00000017bd0a7211 */ /* 0x000fc400078408ff */
[----:B------:R-:W-:Y:S01]  /*6ed0*/  PRMT R4, R4, 0x7632, R4 ;  /* 0x0000763204047816 */ /* 0x000fe20000000004 */
[----:B------:R1:W-:Y:S01]  /*6ee0*/  @P3 STG.E.U16 desc[UR14][R2.64], R7 ;  /* 0x0000000702003986 */ /* 0x0003e2000c10150e */
[-C--:B------:R-:W-:Y:S01]  /*6ef0*/  LEA.HI.X.SX32 R9, R190, R217.reuse, 0x1, P6 ;  /* 0x000000d9be097211 */ /* 0x080fe200030f0eff */
[----:B0-----:R-:W-:Y:S01]  /*6f00*/  IMAD R13, R57, UR6, RZ ;  /* 0x00000006390d7c24 */ /* 0x001fe2000f8e02ff */
[----:B------:R-:W-:Y:S02]  /*6f10*/  LEA.HI.X.SX32 R11, R189, R217, 0x1, P2 ;  /* 0x000000d9bd0b7211 */ /* 0x000fe400010f0eff */
[----:B------:R-:W-:Y:S01]  /*6f20*/  PRMT R5, R5, 0x7632, R5 ;  /* 0x0000763205057816 */ /* 0x000fe20000000005 */
[----:B------:R0:W-:Y:S01]  /*6f30*/  @P1 STG.E.U16 desc[UR14][R8.64], R4 ;  /* 0x0000000408001986 */ /* 0x0001e2000c10150e */
[C---:B------:R-:W-:Y:S01]  /*6f40*/  ISETP.LT.AND P2, PT, R188.reuse, UR7, !P0 ;  /* 0x00000007bc007c0c */ /* 0x040fe2000c741270 */
[----:B------:R-:W-:Y:S01]  /*6f50*/  IMAD R188, R188, UR6, RZ ;  /* 0x00000006bcbc7c24 */ /* 0x000fe2000f8e02ff */
[----:B------:R-:W-:Y:S01]  /*6f60*/  ISETP.LT.AND P3, PT, R186, UR7, !P0 ;  /* 0x00000007ba007c0c */ /* 0x000fe2000c761270 */
[----:B------:R2:W-:Y:S01]  /*6f70*/  @P4 STG.E.U16 desc[UR14][R10.64], R5 ;  /* 0x000000050a004986 */ /* 0x0005e2000c10150e */
[C---:B------:R-:W-:Y:S01]  /*6f80*/  ISETP.LT.AND P4, PT, R187.reuse, UR7, !P0 ;  /* 0x00000007bb007c0c */ /* 0x040fe2000c781270 */
[----:B------:R-:W-:Y:S01]  /*6f90*/  IMAD R187, R187, UR6, RZ ;  /* 0x00000006bbbb7c24 */ /* 0x000fe2000f8e02ff */
[----:B-1----:R-:W-:Y:S01]  /*6fa0*/  LEA R2, P6, R188, R23, 0x1 ;  /* 0x00000017bc027211 */ /* 0x002fe200078c08ff */
[----:B------:R-:W-:Y:S01]  /*6fb0*/  IMAD R186, R186, UR6, RZ ;  /* 0x00000006baba7c24 */ /* 0x000fe2000f8e02ff */
[C---:B------:R-:W-:Y:S01]  /*6fc0*/  ISETP.LT.AND P1, PT, R185.reuse, UR7, !P0 ;  /* 0x00000007b9007c0c */ /* 0x040fe2000c721270 */
[----:B------:R-:W-:Y:S01]  /*6fd0*/  IMAD R185, R185, UR6, RZ ;  /* 0x00000006b9b97c24 */ /* 0x000fe2000f8e02ff */
[----:B------:R-:W-:-:S02]  /*6fe0*/  LEA.HI.X.SX32 R3, R188, R217, 0x1, P6 ;  /* 0x000000d9bc037211 */ /* 0x000fc400030f0eff */
[-C--:B0-----:R-:W-:Y:S02]  /*6ff0*/  LEA R4, P5, R187, R23.reuse, 0x1 ;  /* 0x00000017bb047211 */ /* 0x081fe400078a08ff */
[----:B------:R-:W-:Y:S01]  /*7000*/  LEA R6, P6, R186, R23, 0x1 ;  /* 0x00000017ba067211 */ /* 0x000fe200078c08ff */
[----:B------:R0:W-:Y:S01]  /*7010*/  @P2 STG.E.U16 desc[UR14][R2.64], R0 ;  /* 0x0000000002002986 */ /* 0x0001e2000c10150e */
[----:B------:R-:W-:Y:S01]  /*7020*/  PRMT R9, R7, 0x7632, R9 ;  /* 0x0000763207097816 */ /* 0x000fe20000000009 */
[----:B--2---:R-:W-:Y:S01]  /*7030*/  IMAD R11, R58, UR6, RZ ;  /* 0x000000063a0b7c24 */ /* 0x004fe2000f8e02ff */
[----:B------:R-:W-:Y:S02]  /*7040*/  LEA.HI.X.SX32 R5, R187, R217, 0x1, P5 ;  /* 0x000000d9bb057211 */ /* 0x000fe400028f0eff */
[----:B------:R-:W-:Y:S02]  /*7050*/  LEA R8, P5, R185, R23, 0x1 ;  /* 0x00000017b9087211 */ /* 0x000fe400078a08ff */
[----:B------:R-:W-:Y:S01]  /*7060*/  LEA.HI.X.SX32 R7, R186, R217, 0x1, P6 ;  /* 0x000000d9ba077211 */ /* 0x000fe200030f0eff */
[----:B------:R1:W-:Y:S01]  /*7070*/  @P4 STG.E.U16 desc[UR14][R4.64], R9 ;  /* 0x0000000904004986 */ /* 0x0003e2000c10150e */
[C---:B------:R-:W-:Y:S01]  /*7080*/  ISETP.LT.AND P4, PT, R61.reuse, UR7, !P0 ;  /* 0x000000073d007c0c */ /* 0x040fe2000c781270 */
[----:B------:R-:W-:-:S02]  /*7090*/  IMAD R61, R61, UR6, RZ ;  /* 0x000000063d3d7c24 */ /* 0x000fc4000f8e02ff */
[----:B---3--:R2:W-:Y:S01]  /*70a0*/  @P3 STG.E.U16 desc[UR14][R6.64], R16 ;  /* 0x0000001006003986 */ /* 0x0085e2000c10150e */
[C---:B------:R-:W-:Y:S01]  /*70b0*/  ISETP.LT.AND P3, PT, R60.reuse, UR7, !P0 ;  /* 0x000000073c007c0c */ /* 0x040fe2000c761270 */
[----:B------:R-:W-:Y:S02]  /*70c0*/  IMAD R60, R60, UR6, RZ ;  /* 0x000000063c3c7c24 */ /* 0x000fe4000f8e02ff */
[----:B0-----:R-:W-:Y:S01]  /*70d0*/  IMAD R0, R59, UR6, RZ ;  /* 0x000000063b007c24 */ /* 0x001fe2000f8e02ff */
[----:B-1----:R-:W-:Y:S02]  /*70e0*/  LEA.HI.X.SX32 R9, R185, R217, 0x1, P5 ;  /* 0x000000d9b9097211 */ /* 0x002fe400028f0eff */
[C---:B------:R-:W-:Y:S01]  /*70f0*/  ISETP.LT.AND P5, PT, R62.reuse, UR7, !P0 ;  /* 0x000000073e007c0c */ /* 0x040fe2000c7a1270 */
[----:B------:R-:W-:Y:S01]  /*7100*/  IMAD R62, R62, UR6, RZ ;  /* 0x000000063e3e7c24 */ /* 0x000fe2000f8e02ff */
[-C--:B--2---:R-:W-:Y:S01]  /*7110*/  LEA R6, P2, R60, R23.reuse, 0x1 ;  /* 0x000000173c067211 */ /* 0x084fe200078408ff */
[----:B------:R0:W-:Y:S01]  /*7120*/  @P1 STG.E.U16 desc[UR14][R8.64], R17 ;  /* 0x0000001108001986 */ /* 0x0001e2000c10150e */
[----:B------:R-:W-:-:S02]  /*7130*/  LEA R4, P1, R61, R23, 0x1 ;  /* 0x000000173d047211 */ /* 0x000fc400078208ff */
[----:B------:R-:W-:Y:S02]  /*7140*/  LEA R2, P6, R62, R23, 0x1 ;  /* 0x000000173e027211 */ /* 0x000fe400078c08ff */
[----:B------:R-:W-:Y:S02]  /*7150*/  LEA.HI.X.SX32 R5, R61, R217, 0x1, P1 ;  /* 0x000000d93d057211 */ /* 0x000fe400008f0eff */
[----:B------:R-:W-:Y:S02]  /*7160*/  LEA R10, P1, R11, R23, 0x1 ;  /* 0x000000170b0a7211 */ /* 0x000fe400078208ff */
[-C--:B------:R-:W-:Y:S02]  /*7170*/  LEA.HI.X.SX32 R7, R60, R217.reuse, 0x1, P2 ;  /* 0x000000d93c077211 */ /* 0x080fe400010f0eff */
[----:B------:R-:W-:Y:S02]  /*7180*/  ISETP.LT.AND P2, PT, R59, UR7, !P0 ;  /* 0x000000073b007c0c */ /* 0x000fe4000c741270 */
[----:B------:R-:W-:-:S02]  /*7190*/  LEA.HI.X.SX32 R11, R11, R217, 0x1, P1 ;  /* 0x000000d90b0b7211 */ /* 0x000fc400008f0eff */
[----:B------:R-:W-:Y:S02]  /*71a0*/  LEA.HI.X.SX32 R3, R62, R217, 0x1, P6 ;  /* 0x000000d93e037211 */ /* 0x000fe400030f0eff */
[----:B------:R-:W-:Y:S02]  /*71b0*/  ISETP.LT.AND P1, PT, R58, UR7, !P0 ;  /* 0x000000073a007c0c */ /* 0x000fe4000c721270 */
[----:B------:R-:W-:Y:S01]  /*71c0*/  ISETP.LT.AND P0, PT, R57, UR7, !P0 ;  /* 0x0000000739007c0c */ /* 0x000fe2000c701270 */
[----:B------:R1:W-:Y:S01]  /*71d0*/  @P5 STG.E.U16 desc[UR14][R2.64], R18 ;  /* 0x0000001202005986 */ /* 0x0003e2000c10150e */
[C---:B0-----:R-:W-:Y:S02]  /*71e0*/  LEA R8, P6, R0.reuse, R23, 0x1 ;  /* 0x0000001700087211 */ /* 0x041fe400078c08ff */
[----:B------:R-:W-:Y:S01]  /*71f0*/  PRMT R17, R17, 0x7632, R17 ;  /* 0x0000763211117816 */ /* 0x000fe20000000011 */
[----:B------:R0:W-:Y:S01]  /*7200*/  @P4 STG.E.U16 desc[UR14][R4.64], R19 ;  /* 0x0000001304004986 */ /* 0x0001e2000c10150e */
[----:B------:R-:W-:-:S02]  /*7210*/  LEA.HI.X.SX32 R9, R0, R217, 0x1, P6 ;  /* 0x000000d900097211 */ /* 0x000fc400030f0eff */
[----:B------:R-:W-:-:S04]  /*7220*/  LEA R12, P6, R13, R23, 0x1 ;  /* 0x000000170d0c7211 */ /* 0x000fc800078c08ff */
[----:B------:R-:W-:Y:S02]  /*7230*/  LEA.HI.X.SX32 R13, R13, R217, 0x1, P6 ;  /* 0x000000d90d0d7211 */ /* 0x000fe400030f0eff */
[----:B-1----:R-:W-:Y:S02]  /*7240*/  PRMT R3, R16, 0x7632, R3 ;  /* 0x0000763210037816 */ /* 0x002fe40000000003 */
[----:B0-----:R-:W-:-:S03]  /*7250*/  PRMT R5, R18, 0x7632, R5 ;  /* 0x0000763212057816 */ /* 0x001fc60000000005 */
[----:B------:R0:W-:Y:S04]  /*7260*/  @P3 STG.E.U16 desc[UR14][R6.64], R3 ;  /* 0x0000000306003986 */ /* 0x0001e8000c10150e */
[----:B------:R0:W-:Y:S04]  /*7270*/  @P2 STG.E.U16 desc[UR14][R8.64], R17 ;  /* 0x0000001108002986 */ /* 0x0001e8000c10150e */
[----:B------:R0:W-:Y:S01]  /*7280*/  @P1 STG.E.U16 desc[UR14][R10.64], R5 ;  /* 0x000000050a001986 */ /* 0x0001e2000c10150e */
[----:B------:R-:W-:Y:S05]  /*7290*/  @!P0 EXIT ;  /* 0x000000000000894d */ /* 0x000fea0003800000 */
[----:B0-----:R-:W-:-:S05]  /*72a0*/  PRMT R6, R19, 0x7632, R6 ;  /* 0x0000763213067816 */ /* 0x001fca0000000006 */
[----:B------:R-:W-:Y:S01]  /*72b0*/  STG.E.U16 desc[UR14][R12.64], R6 ;  /* 0x000000060c007986 */ /* 0x000fe2000c10150e */
[----:B------:R-:W-:Y:S05]  /*72c0*/  EXIT ;  /* 0x000000000000794d */ /* 0x000fea0003800000 */
.L_x_2:
[----:B------:R-:W-:-:S00]  /*72d0*/  BRA `(.L_x_2) ;  /* 0xfffffffc00fc7947 */ /* 0x000fc0000383ffff */
[----:B------:R-:W-:-:S00]  /*72e0*/  NOP ;  /* 0x0000000000007918 */ /* 0x000fc00000000000 */
        /* <DEDUP_REMOVED lines=9> */
.L_x_3:


//--------------------- .nv.shared.matmul_kernel  --------------------------
	.section	.nv.shared.matmul_kernel,"aw",@nobits
	.sectionflags	@""
	.align	16
	.zero		1024


//--------------------- .nv.shared.reserved.0     --------------------------
	.section	.nv.shared.reserved.0,"aw",@nobits
	.weak		__nv_reservedSMEM_offset_0_alias
	.size		__nv_reservedSMEM_offset_0_alias, 0, 0
	.other		__nv_reservedSMEM_offset_0_alias,@"STO_CUDA_RESERVED_SHARED STV_DEFAULT"
__nv_reservedSMEM_offset_0_alias:
	.zero		0


//--------------------- .nv.constant0.matmul_kernel --------------------------
	.section	.nv.constant0.matmul_kernel,"a",@progbits
	.sectionflags	@""
	.align	4
.nv.constant0.matmul_kernel:
	.zero		608


//--------------------- SYMBOLS --------------------------

	.type		.nv.reservedSmem.offset0,@object
	.size		.nv.reservedSmem.offset0,0x4
